//
// Generated by NVIDIA NVVM Compiler
//
// Compiler Build ID: CL-36424714
// Cuda compilation tools, release 13.0, V13.0.88
// Based on NVVM 20.0.0
//

.version 9.0
.target sm_100
.address_size 64

	// .globl	_Z19cosine_distance_gpuPKfiS0_iiiiPi
.extern .func  (.param .b64 func_retval0) malloc
(
	.param .b64 malloc_param_0
)
;
.extern .func free
(
	.param .b64 free_param_0
)
;

.visible .entry _Z19cosine_distance_gpuPKfiS0_iiiiPi(
	.param .u64 .ptr .align 1 _Z19cosine_distance_gpuPKfiS0_iiiiPi_param_0,
	.param .u32 _Z19cosine_distance_gpuPKfiS0_iiiiPi_param_1,
	.param .u64 .ptr .align 1 _Z19cosine_distance_gpuPKfiS0_iiiiPi_param_2,
	.param .u32 _Z19cosine_distance_gpuPKfiS0_iiiiPi_param_3,
	.param .u32 _Z19cosine_distance_gpuPKfiS0_iiiiPi_param_4,
	.param .u32 _Z19cosine_distance_gpuPKfiS0_iiiiPi_param_5,
	.param .u32 _Z19cosine_distance_gpuPKfiS0_iiiiPi_param_6,
	.param .u64 .ptr .align 1 _Z19cosine_distance_gpuPKfiS0_iiiiPi_param_7
)
{
	.reg .pred 	%p<10>;
	.reg .b32 	%r<106>;
	.reg .b32 	%f<76>;
	.reg .b64 	%rd<68>;
	.reg .b64 	%fd<149>;

	ld.param.u64 	%rd4, [_Z19cosine_distance_gpuPKfiS0_iiiiPi_param_0];
	ld.param.u32 	%r58, [_Z19cosine_distance_gpuPKfiS0_iiiiPi_param_1];
	ld.param.u64 	%rd5, [_Z19cosine_distance_gpuPKfiS0_iiiiPi_param_2];
	ld.param.u32 	%r59, [_Z19cosine_distance_gpuPKfiS0_iiiiPi_param_3];
	ld.param.u32 	%r60, [_Z19cosine_distance_gpuPKfiS0_iiiiPi_param_4];
	ld.param.u32 	%r61, [_Z19cosine_distance_gpuPKfiS0_iiiiPi_param_5];
	ld.param.u32 	%r62, [_Z19cosine_distance_gpuPKfiS0_iiiiPi_param_6];
	cvta.to.global.u64 	%rd1, %rd5;
	cvta.to.global.u64 	%rd2, %rd4;
	setp.eq.s32 	%p1, %r60, 0;
	mov.f64 	%fd146, 0d0000000000000000;
	mov.f64 	%fd147, %fd146;
	mov.f64 	%fd148, %fd146;
	@%p1 bra 	$L__BB0_12;
	and.b32  	%r1, %r60, 7;
	setp.lt.u32 	%p2, %r60, 8;
	mov.f64 	%fd148, 0d0000000000000000;
	mov.b32 	%r104, 0;
	mov.f64 	%fd147, %fd148;
	mov.f64 	%fd146, %fd148;
	@%p2 bra 	$L__BB0_4;
	and.b32  	%r104, %r60, -8;
	neg.s32 	%r102, %r104;
	add.s32 	%r101, %r62, %r59;
	shl.b32 	%r64, %r59, 1;
	add.s32 	%r100, %r62, %r64;
	mad.lo.s32 	%r99, %r59, 3, %r62;
	shl.b32 	%r65, %r59, 2;
	add.s32 	%r98, %r62, %r65;
	mad.lo.s32 	%r97, %r59, 5, %r62;
	mad.lo.s32 	%r96, %r59, 6, %r62;
	mad.lo.s32 	%r95, %r59, 7, %r62;
	add.s32 	%r93, %r61, %r58;
	shl.b32 	%r66, %r58, 1;
	add.s32 	%r92, %r61, %r66;
	mad.lo.s32 	%r91, %r58, 3, %r61;
	shl.b32 	%r67, %r58, 2;
	add.s32 	%r90, %r61, %r67;
	mad.lo.s32 	%r89, %r58, 5, %r61;
	mad.lo.s32 	%r88, %r58, 6, %r61;
	mad.lo.s32 	%r87, %r58, 7, %r61;
	mov.f64 	%fd148, 0d0000000000000000;
	mov.u32 	%r86, %r61;
	mov.u32 	%r94, %r62;
$L__BB0_3:
	.pragma "nounroll";
	mul.wide.u32 	%rd6, %r86, 4;
	add.s64 	%rd7, %rd2, %rd6;
	ld.global.f32 	%f1, [%rd7];
	mul.wide.u32 	%rd8, %r94, 4;
	add.s64 	%rd9, %rd1, %rd8;
	ld.global.f32 	%f2, [%rd9];
	mul.f32 	%f3, %f1, %f2;
	cvt.f64.f32 	%fd41, %f3;
	add.f64 	%fd42, %fd146, %fd41;
	mul.f32 	%f4, %f1, %f1;
	cvt.f64.f32 	%fd43, %f4;
	add.f64 	%fd44, %fd147, %fd43;
	mul.f32 	%f5, %f2, %f2;
	cvt.f64.f32 	%fd45, %f5;
	add.f64 	%fd46, %fd148, %fd45;
	mul.wide.u32 	%rd10, %r93, 4;
	add.s64 	%rd11, %rd2, %rd10;
	ld.global.f32 	%f6, [%rd11];
	mul.wide.u32 	%rd12, %r101, 4;
	add.s64 	%rd13, %rd1, %rd12;
	ld.global.f32 	%f7, [%rd13];
	mul.f32 	%f8, %f6, %f7;
	cvt.f64.f32 	%fd47, %f8;
	add.f64 	%fd48, %fd42, %fd47;
	mul.f32 	%f9, %f6, %f6;
	cvt.f64.f32 	%fd49, %f9;
	add.f64 	%fd50, %fd44, %fd49;
	mul.f32 	%f10, %f7, %f7;
	cvt.f64.f32 	%fd51, %f10;
	add.f64 	%fd52, %fd46, %fd51;
	mul.wide.u32 	%rd14, %r92, 4;
	add.s64 	%rd15, %rd2, %rd14;
	ld.global.f32 	%f11, [%rd15];
	mul.wide.u32 	%rd16, %r100, 4;
	add.s64 	%rd17, %rd1, %rd16;
	ld.global.f32 	%f12, [%rd17];
	mul.f32 	%f13, %f11, %f12;
	cvt.f64.f32 	%fd53, %f13;
	add.f64 	%fd54, %fd48, %fd53;
	mul.f32 	%f14, %f11, %f11;
	cvt.f64.f32 	%fd55, %f14;
	add.f64 	%fd56, %fd50, %fd55;
	mul.f32 	%f15, %f12, %f12;
	cvt.f64.f32 	%fd57, %f15;
	add.f64 	%fd58, %fd52, %fd57;
	mul.wide.u32 	%rd18, %r91, 4;
	add.s64 	%rd19, %rd2, %rd18;
	ld.global.f32 	%f16, [%rd19];
	mul.wide.u32 	%rd20, %r99, 4;
	add.s64 	%rd21, %rd1, %rd20;
	ld.global.f32 	%f17, [%rd21];
	mul.f32 	%f18, %f16, %f17;
	cvt.f64.f32 	%fd59, %f18;
	add.f64 	%fd60, %fd54, %fd59;
	mul.f32 	%f19, %f16, %f16;
	cvt.f64.f32 	%fd61, %f19;
	add.f64 	%fd62, %fd56, %fd61;
	mul.f32 	%f20, %f17, %f17;
	cvt.f64.f32 	%fd63, %f20;
	add.f64 	%fd64, %fd58, %fd63;
	mul.wide.u32 	%rd22, %r90, 4;
	add.s64 	%rd23, %rd2, %rd22;
	ld.global.f32 	%f21, [%rd23];
	mul.wide.u32 	%rd24, %r98, 4;
	add.s64 	%rd25, %rd1, %rd24;
	ld.global.f32 	%f22, [%rd25];
	mul.f32 	%f23, %f21, %f22;
	cvt.f64.f32 	%fd65, %f23;
	add.f64 	%fd66, %fd60, %fd65;
	mul.f32 	%f24, %f21, %f21;
	cvt.f64.f32 	%fd67, %f24;
	add.f64 	%fd68, %fd62, %fd67;
	mul.f32 	%f25, %f22, %f22;
	cvt.f64.f32 	%fd69, %f25;
	add.f64 	%fd70, %fd64, %fd69;
	mul.wide.u32 	%rd26, %r89, 4;
	add.s64 	%rd27, %rd2, %rd26;
	ld.global.f32 	%f26, [%rd27];
	mul.wide.u32 	%rd28, %r97, 4;
	add.s64 	%rd29, %rd1, %rd28;
	ld.global.f32 	%f27, [%rd29];
	mul.f32 	%f28, %f26, %f27;
	cvt.f64.f32 	%fd71, %f28;
	add.f64 	%fd72, %fd66, %fd71;
	mul.f32 	%f29, %f26, %f26;
	cvt.f64.f32 	%fd73, %f29;
	add.f64 	%fd74, %fd68, %fd73;
	mul.f32 	%f30, %f27, %f27;
	cvt.f64.f32 	%fd75, %f30;
	add.f64 	%fd76, %fd70, %fd75;
	mul.wide.u32 	%rd30, %r88, 4;
	add.s64 	%rd31, %rd2, %rd30;
	ld.global.f32 	%f31, [%rd31];
	mul.wide.u32 	%rd32, %r96, 4;
	add.s64 	%rd33, %rd1, %rd32;
	ld.global.f32 	%f32, [%rd33];
	mul.f32 	%f33, %f31, %f32;
	cvt.f64.f32 	%fd77, %f33;
	add.f64 	%fd78, %fd72, %fd77;
	mul.f32 	%f34, %f31, %f31;
	cvt.f64.f32 	%fd79, %f34;
	add.f64 	%fd80, %fd74, %fd79;
	mul.f32 	%f35, %f32, %f32;
	cvt.f64.f32 	%fd81, %f35;
	add.f64 	%fd82, %fd76, %fd81;
	mul.wide.u32 	%rd34, %r87, 4;
	add.s64 	%rd35, %rd2, %rd34;
	ld.global.f32 	%f36, [%rd35];
	mul.wide.u32 	%rd36, %r95, 4;
	add.s64 	%rd37, %rd1, %rd36;
	ld.global.f32 	%f37, [%rd37];
	mul.f32 	%f38, %f36, %f37;
	cvt.f64.f32 	%fd83, %f38;
	add.f64 	%fd146, %fd78, %fd83;
	mul.f32 	%f39, %f36, %f36;
	cvt.f64.f32 	%fd84, %f39;
	add.f64 	%fd147, %fd80, %fd84;
	mul.f32 	%f40, %f37, %f37;
	cvt.f64.f32 	%fd85, %f40;
	add.f64 	%fd148, %fd82, %fd85;
	add.s32 	%r102, %r102, 8;
	shl.b32 	%r68, %r59, 3;
	add.s32 	%r101, %r101, %r68;
	add.s32 	%r100, %r100, %r68;
	add.s32 	%r99, %r99, %r68;
	add.s32 	%r98, %r98, %r68;
	add.s32 	%r97, %r97, %r68;
	add.s32 	%r96, %r96, %r68;
	add.s32 	%r95, %r95, %r68;
	add.s32 	%r94, %r94, %r68;
	shl.b32 	%r69, %r58, 3;
	add.s32 	%r93, %r93, %r69;
	add.s32 	%r92, %r92, %r69;
	add.s32 	%r91, %r91, %r69;
	add.s32 	%r90, %r90, %r69;
	add.s32 	%r89, %r89, %r69;
	add.s32 	%r88, %r88, %r69;
	add.s32 	%r87, %r87, %r69;
	add.s32 	%r86, %r86, %r69;
	setp.ne.s32 	%p3, %r102, 0;
	@%p3 bra 	$L__BB0_3;
$L__BB0_4:
	setp.eq.s32 	%p4, %r1, 0;
	@%p4 bra 	$L__BB0_12;
	and.b32  	%r53, %r60, 3;
	setp.lt.u32 	%p5, %r1, 4;
	@%p5 bra 	$L__BB0_7;
	mad.lo.s32 	%r70, %r104, %r58, %r61;
	mul.wide.u32 	%rd38, %r70, 4;
	add.s64 	%rd39, %rd2, %rd38;
	ld.global.f32 	%f41, [%rd39];
	mad.lo.s32 	%r71, %r104, %r59, %r62;
	mul.wide.u32 	%rd40, %r71, 4;
	add.s64 	%rd41, %rd1, %rd40;
	ld.global.f32 	%f42, [%rd41];
	mul.f32 	%f43, %f41, %f42;
	cvt.f64.f32 	%fd87, %f43;
	add.f64 	%fd88, %fd146, %fd87;
	mul.f32 	%f44, %f41, %f41;
	cvt.f64.f32 	%fd89, %f44;
	add.f64 	%fd90, %fd147, %fd89;
	mul.f32 	%f45, %f42, %f42;
	cvt.f64.f32 	%fd91, %f45;
	add.f64 	%fd92, %fd148, %fd91;
	add.s32 	%r72, %r70, %r58;
	mul.wide.u32 	%rd42, %r72, 4;
	add.s64 	%rd43, %rd2, %rd42;
	ld.global.f32 	%f46, [%rd43];
	add.s32 	%r73, %r71, %r59;
	mul.wide.u32 	%rd44, %r73, 4;
	add.s64 	%rd45, %rd1, %rd44;
	ld.global.f32 	%f47, [%rd45];
	mul.f32 	%f48, %f46, %f47;
	cvt.f64.f32 	%fd93, %f48;
	add.f64 	%fd94, %fd88, %fd93;
	mul.f32 	%f49, %f46, %f46;
	cvt.f64.f32 	%fd95, %f49;
	add.f64 	%fd96, %fd90, %fd95;
	mul.f32 	%f50, %f47, %f47;
	cvt.f64.f32 	%fd97, %f50;
	add.f64 	%fd98, %fd92, %fd97;
	add.s32 	%r74, %r72, %r58;
	mul.wide.u32 	%rd46, %r74, 4;
	add.s64 	%rd47, %rd2, %rd46;
	ld.global.f32 	%f51, [%rd47];
	add.s32 	%r75, %r73, %r59;
	mul.wide.u32 	%rd48, %r75, 4;
	add.s64 	%rd49, %rd1, %rd48;
	ld.global.f32 	%f52, [%rd49];
	mul.f32 	%f53, %f51, %f52;
	cvt.f64.f32 	%fd99, %f53;
	add.f64 	%fd100, %fd94, %fd99;
	mul.f32 	%f54, %f51, %f51;
	cvt.f64.f32 	%fd101, %f54;
	add.f64 	%fd102, %fd96, %fd101;
	mul.f32 	%f55, %f52, %f52;
	cvt.f64.f32 	%fd103, %f55;
	add.f64 	%fd104, %fd98, %fd103;
	add.s32 	%r76, %r74, %r58;
	mul.wide.u32 	%rd50, %r76, 4;
	add.s64 	%rd51, %rd2, %rd50;
	ld.global.f32 	%f56, [%rd51];
	add.s32 	%r77, %r75, %r59;
	mul.wide.u32 	%rd52, %r77, 4;
	add.s64 	%rd53, %rd1, %rd52;
	ld.global.f32 	%f57, [%rd53];
	mul.f32 	%f58, %f56, %f57;
	cvt.f64.f32 	%fd105, %f58;
	add.f64 	%fd146, %fd100, %fd105;
	mul.f32 	%f59, %f56, %f56;
	cvt.f64.f32 	%fd106, %f59;
	add.f64 	%fd147, %fd102, %fd106;
	mul.f32 	%f60, %f57, %f57;
	cvt.f64.f32 	%fd107, %f60;
	add.f64 	%fd148, %fd104, %fd107;
	add.s32 	%r104, %r104, 4;
$L__BB0_7:
	setp.eq.s32 	%p6, %r53, 0;
	@%p6 bra 	$L__BB0_12;
	setp.eq.s32 	%p7, %r53, 1;
	@%p7 bra 	$L__BB0_10;
	mad.lo.s32 	%r78, %r104, %r58, %r61;
	mul.wide.u32 	%rd54, %r78, 4;
	add.s64 	%rd55, %rd2, %rd54;
	ld.global.f32 	%f61, [%rd55];
	mad.lo.s32 	%r79, %r104, %r59, %r62;
	mul.wide.u32 	%rd56, %r79, 4;
	add.s64 	%rd57, %rd1, %rd56;
	ld.global.f32 	%f62, [%rd57];
	mul.f32 	%f63, %f61, %f62;
	cvt.f64.f32 	%fd109, %f63;
	add.f64 	%fd110, %fd146, %fd109;
	mul.f32 	%f64, %f61, %f61;
	cvt.f64.f32 	%fd111, %f64;
	add.f64 	%fd112, %fd147, %fd111;
	mul.f32 	%f65, %f62, %f62;
	cvt.f64.f32 	%fd113, %f65;
	add.f64 	%fd114, %fd148, %fd113;
	add.s32 	%r80, %r78, %r58;
	mul.wide.u32 	%rd58, %r80, 4;
	add.s64 	%rd59, %rd2, %rd58;
	ld.global.f32 	%f66, [%rd59];
	add.s32 	%r81, %r79, %r59;
	mul.wide.u32 	%rd60, %r81, 4;
	add.s64 	%rd61, %rd1, %rd60;
	ld.global.f32 	%f67, [%rd61];
	mul.f32 	%f68, %f66, %f67;
	cvt.f64.f32 	%fd115, %f68;
	add.f64 	%fd146, %fd110, %fd115;
	mul.f32 	%f69, %f66, %f66;
	cvt.f64.f32 	%fd116, %f69;
	add.f64 	%fd147, %fd112, %fd116;
	mul.f32 	%f70, %f67, %f67;
	cvt.f64.f32 	%fd117, %f70;
	add.f64 	%fd148, %fd114, %fd117;
	add.s32 	%r104, %r104, 2;
$L__BB0_10:
	and.b32  	%r82, %r60, 1;
	setp.eq.b32 	%p8, %r82, 1;
	not.pred 	%p9, %p8;
	@%p9 bra 	$L__BB0_12;
	mad.lo.s32 	%r83, %r104, %r58, %r61;
	mul.wide.u32 	%rd62, %r83, 4;
	add.s64 	%rd63, %rd2, %rd62;
	ld.global.f32 	%f71, [%rd63];
	mad.lo.s32 	%r84, %r104, %r59, %r62;
	mul.wide.u32 	%rd64, %r84, 4;
	add.s64 	%rd65, %rd1, %rd64;
	ld.global.f32 	%f72, [%rd65];
	mul.f32 	%f73, %f71, %f72;
	cvt.f64.f32 	%fd118, %f73;
	add.f64 	%fd146, %fd146, %fd118;
	mul.f32 	%f74, %f71, %f71;
	cvt.f64.f32 	%fd119, %f74;
	add.f64 	%fd147, %fd147, %fd119;
	mul.f32 	%f75, %f72, %f72;
	cvt.f64.f32 	%fd120, %f75;
	add.f64 	%fd148, %fd148, %fd120;
$L__BB0_12:
	ld.param.u64 	%rd67, [_Z19cosine_distance_gpuPKfiS0_iiiiPi_param_7];
	cvta.to.global.u64 	%rd66, %rd67;
	sqrt.rn.f64 	%fd121, %fd147;
	sqrt.rn.f64 	%fd122, %fd148;
	mul.f64 	%fd123, %fd121, %fd122;
	div.rn.f64 	%fd124, %fd146, %fd123;
	cvt.rzi.s32.f64 	%r85, %fd124;
	st.global.u32 	[%rd66], %r85;
	ret;

}
	// .globl	_Z7knn_gpuPKfiS0_iiiPfPi
.visible .entry _Z7knn_gpuPKfiS0_iiiPfPi(
	.param .u64 .ptr .align 1 _Z7knn_gpuPKfiS0_iiiPfPi_param_0,
	.param .u32 _Z7knn_gpuPKfiS0_iiiPfPi_param_1,
	.param .u64 .ptr .align 1 _Z7knn_gpuPKfiS0_iiiPfPi_param_2,
	.param .u32 _Z7knn_gpuPKfiS0_iiiPfPi_param_3,
	.param .u32 _Z7knn_gpuPKfiS0_iiiPfPi_param_4,
	.param .u32 _Z7knn_gpuPKfiS0_iiiPfPi_param_5,
	.param .u64 .ptr .align 1 _Z7knn_gpuPKfiS0_iiiPfPi_param_6,
	.param .u64 .ptr .align 1 _Z7knn_gpuPKfiS0_iiiPfPi_param_7
)
{
	.reg .pred 	%p<119>;
	.reg .b32 	%r<423>;
	.reg .b32 	%f<139>;
	.reg .b64 	%rd<323>;

	ld.param.u32 	%r111, [_Z7knn_gpuPKfiS0_iiiPfPi_param_1];
	ld.param.u32 	%r112, [_Z7knn_gpuPKfiS0_iiiPfPi_param_3];
	ld.param.u32 	%r113, [_Z7knn_gpuPKfiS0_iiiPfPi_param_5];
	ld.param.u64 	%rd18, [_Z7knn_gpuPKfiS0_iiiPfPi_param_6];
	ld.param.u64 	%rd19, [_Z7knn_gpuPKfiS0_iiiPfPi_param_7];
	cvta.to.global.u64 	%rd1, %rd19;
	cvta.to.global.u64 	%rd2, %rd18;
	mul.wide.s32 	%rd20, %r111, 4;
	{ // callseq 0, 0
	.param .b64 param0;
	st.param.b64 	[param0], %rd20;
	.param .b64 retval0;
	call.uni (retval0), 
	malloc, 
	(
	param0
	);
	ld.param.b64 	%rd21, [retval0];
	} // callseq 0
	{ // callseq 1, 0
	.param .b64 param0;
	st.param.b64 	[param0], %rd20;
	.param .b64 retval0;
	call.uni (retval0), 
	malloc, 
	(
	param0
	);
	ld.param.b64 	%rd22, [retval0];
	} // callseq 1
	setp.lt.s32 	%p1, %r112, 1;
	@%p1 bra 	$L__BB1_184;
	setp.lt.s32 	%p2, %r111, 2;
	add.s32 	%r1, %r113, -1;
	@%p2 bra 	$L__BB1_148;
	mul.wide.s32 	%rd137, %r1, 4;
	add.s64 	%rd5, %rd21, %rd137;
	setp.lt.s32 	%p28, %r113, 2;
	@%p28 bra 	$L__BB1_39;
	and.b32  	%r2, %r111, 15;
	and.b32  	%r3, %r111, 7;
	and.b32  	%r4, %r113, 7;
	and.b32  	%r5, %r111, 2147483632;
	and.b32  	%r6, %r111, 3;
	and.b32  	%r7, %r113, 2147483640;
	mov.b32 	%r382, 0;
	add.s64 	%rd8, %rd22, 32;
$L__BB1_4:
	setp.gt.s32 	%p94, %r111, 0;
	@%p94 bra 	$L__BB1_23;
$L__BB1_5:
	mov.b32 	%r345, 0;
	st.u32 	[%rd22], %r345;
	mov.b32 	%r391, 1;
$L__BB1_6:
	mul.wide.u32 	%rd253, %r391, 4;
	add.s64 	%rd254, %rd21, %rd253;
	ld.f32 	%f1, [%rd254];
	setp.lt.s32 	%p104, %r391, %r113;
	@%p104 bra 	$L__BB1_8;
	ld.f32 	%f107, [%rd5];
	setp.ge.f32 	%p105, %f1, %f107;
	@%p105 bra 	$L__BB1_36;
$L__BB1_8:
	min.s32 	%r393, %r391, %r1;
$L__BB1_9:
	add.s32 	%r27, %r393, -1;
	mul.wide.u32 	%rd255, %r27, 4;
	add.s64 	%rd256, %rd21, %rd255;
	ld.f32 	%f2, [%rd256];
	setp.leu.f32 	%p106, %f2, %f1;
	@%p106 bra 	$L__BB1_11;
	mul.wide.u32 	%rd257, %r393, 4;
	add.s64 	%rd258, %rd21, %rd257;
	st.f32 	[%rd258], %f2;
	mul.wide.u32 	%rd259, %r27, 4;
	add.s64 	%rd260, %rd22, %rd259;
	ld.u32 	%r346, [%rd260];
	add.s64 	%rd261, %rd22, %rd257;
	st.u32 	[%rd261], %r346;
	setp.gt.s32 	%p107, %r393, 1;
	mov.u32 	%r393, %r27;
	@%p107 bra 	$L__BB1_9;
$L__BB1_11:
	mul.wide.s32 	%rd262, %r393, 4;
	add.s64 	%rd263, %rd21, %rd262;
	st.f32 	[%rd263], %f1;
	add.s64 	%rd264, %rd22, %rd262;
	st.u32 	[%rd264], %r391;
	bra.uni 	$L__BB1_36;
$L__BB1_12:
	setp.lt.u32 	%p110, %r113, 8;
	mov.b32 	%r386, 0;
	@%p110 bra 	$L__BB1_15;
	mov.b32 	%r384, 0;
$L__BB1_14:
	.pragma "nounroll";
	mul.wide.u32 	%rd265, %r384, 4;
	add.s64 	%rd266, %rd21, %rd265;
	ld.f32 	%f108, [%rd266];
	mad.lo.s32 	%r349, %r384, %r112, %r382;
	mul.wide.u32 	%rd267, %r349, 4;
	add.s64 	%rd268, %rd2, %rd267;
	st.global.f32 	[%rd268], %f108;
	add.s64 	%rd269, %rd22, %rd265;
	ld.u32 	%r350, [%rd269];
	add.s64 	%rd270, %rd1, %rd267;
	st.global.u32 	[%rd270], %r350;
	ld.f32 	%f109, [%rd266+4];
	add.s32 	%r351, %r349, %r112;
	mul.wide.u32 	%rd271, %r351, 4;
	add.s64 	%rd272, %rd2, %rd271;
	st.global.f32 	[%rd272], %f109;
	ld.u32 	%r352, [%rd269+4];
	add.s64 	%rd273, %rd1, %rd271;
	st.global.u32 	[%rd273], %r352;
	ld.f32 	%f110, [%rd266+8];
	add.s32 	%r353, %r351, %r112;
	mul.wide.u32 	%rd274, %r353, 4;
	add.s64 	%rd275, %rd2, %rd274;
	st.global.f32 	[%rd275], %f110;
	ld.u32 	%r354, [%rd269+8];
	add.s64 	%rd276, %rd1, %rd274;
	st.global.u32 	[%rd276], %r354;
	ld.f32 	%f111, [%rd266+12];
	add.s32 	%r355, %r353, %r112;
	mul.wide.u32 	%rd277, %r355, 4;
	add.s64 	%rd278, %rd2, %rd277;
	st.global.f32 	[%rd278], %f111;
	ld.u32 	%r356, [%rd269+12];
	add.s64 	%rd279, %rd1, %rd277;
	st.global.u32 	[%rd279], %r356;
	ld.f32 	%f112, [%rd266+16];
	add.s32 	%r357, %r355, %r112;
	mul.wide.u32 	%rd280, %r357, 4;
	add.s64 	%rd281, %rd2, %rd280;
	st.global.f32 	[%rd281], %f112;
	ld.u32 	%r358, [%rd269+16];
	add.s64 	%rd282, %rd1, %rd280;
	st.global.u32 	[%rd282], %r358;
	ld.f32 	%f113, [%rd266+20];
	add.s32 	%r359, %r357, %r112;
	mul.wide.u32 	%rd283, %r359, 4;
	add.s64 	%rd284, %rd2, %rd283;
	st.global.f32 	[%rd284], %f113;
	ld.u32 	%r360, [%rd269+20];
	add.s64 	%rd285, %rd1, %rd283;
	st.global.u32 	[%rd285], %r360;
	ld.f32 	%f114, [%rd266+24];
	add.s32 	%r361, %r359, %r112;
	mul.wide.u32 	%rd286, %r361, 4;
	add.s64 	%rd287, %rd2, %rd286;
	st.global.f32 	[%rd287], %f114;
	ld.u32 	%r362, [%rd269+24];
	add.s64 	%rd288, %rd1, %rd286;
	st.global.u32 	[%rd288], %r362;
	ld.f32 	%f115, [%rd266+28];
	add.s32 	%r363, %r361, %r112;
	mul.wide.u32 	%rd289, %r363, 4;
	add.s64 	%rd290, %rd2, %rd289;
	st.global.f32 	[%rd290], %f115;
	ld.u32 	%r364, [%rd269+28];
	add.s64 	%rd291, %rd1, %rd289;
	st.global.u32 	[%rd291], %r364;
	add.s32 	%r384, %r384, 8;
	setp.eq.s32 	%p111, %r384, %r7;
	mov.u32 	%r386, %r7;
	@%p111 bra 	$L__BB1_15;
	bra.uni 	$L__BB1_14;
$L__BB1_15:
	setp.eq.s32 	%p112, %r4, 0;
	@%p112 bra 	$L__BB1_38;
	add.s32 	%r365, %r4, -1;
	setp.lt.u32 	%p113, %r365, 3;
	@%p113 bra 	$L__BB1_18;
	mul.wide.u32 	%rd292, %r386, 4;
	add.s64 	%rd293, %rd21, %rd292;
	ld.f32 	%f116, [%rd293];
	mad.lo.s32 	%r366, %r386, %r112, %r382;
	mul.wide.u32 	%rd294, %r366, 4;
	add.s64 	%rd295, %rd2, %rd294;
	st.global.f32 	[%rd295], %f116;
	add.s64 	%rd296, %rd22, %rd292;
	ld.u32 	%r367, [%rd296];
	add.s64 	%rd297, %rd1, %rd294;
	st.global.u32 	[%rd297], %r367;
	ld.f32 	%f117, [%rd293+4];
	add.s32 	%r368, %r366, %r112;
	mul.wide.u32 	%rd298, %r368, 4;
	add.s64 	%rd299, %rd2, %rd298;
	st.global.f32 	[%rd299], %f117;
	ld.u32 	%r369, [%rd296+4];
	add.s64 	%rd300, %rd1, %rd298;
	st.global.u32 	[%rd300], %r369;
	ld.f32 	%f118, [%rd293+8];
	add.s32 	%r370, %r368, %r112;
	mul.wide.u32 	%rd301, %r370, 4;
	add.s64 	%rd302, %rd2, %rd301;
	st.global.f32 	[%rd302], %f118;
	ld.u32 	%r371, [%rd296+8];
	add.s64 	%rd303, %rd1, %rd301;
	st.global.u32 	[%rd303], %r371;
	ld.f32 	%f119, [%rd293+12];
	add.s32 	%r372, %r370, %r112;
	mul.wide.u32 	%rd304, %r372, 4;
	add.s64 	%rd305, %rd2, %rd304;
	st.global.f32 	[%rd305], %f119;
	ld.u32 	%r373, [%rd296+12];
	add.s64 	%rd306, %rd1, %rd304;
	st.global.u32 	[%rd306], %r373;
	add.s32 	%r386, %r386, 4;
$L__BB1_18:
	and.b32  	%r374, %r113, 3;
	setp.eq.s32 	%p114, %r374, 0;
	@%p114 bra 	$L__BB1_38;
	setp.eq.s32 	%p115, %r374, 1;
	@%p115 bra 	$L__BB1_21;
	mul.wide.u32 	%rd307, %r386, 4;
	add.s64 	%rd308, %rd21, %rd307;
	ld.f32 	%f120, [%rd308];
	mad.lo.s32 	%r375, %r386, %r112, %r382;
	mul.wide.u32 	%rd309, %r375, 4;
	add.s64 	%rd310, %rd2, %rd309;
	st.global.f32 	[%rd310], %f120;
	add.s64 	%rd311, %rd22, %rd307;
	ld.u32 	%r376, [%rd311];
	add.s64 	%rd312, %rd1, %rd309;
	st.global.u32 	[%rd312], %r376;
	ld.f32 	%f121, [%rd308+4];
	add.s32 	%r377, %r375, %r112;
	mul.wide.u32 	%rd313, %r377, 4;
	add.s64 	%rd314, %rd2, %rd313;
	st.global.f32 	[%rd314], %f121;
	ld.u32 	%r378, [%rd311+4];
	add.s64 	%rd315, %rd1, %rd313;
	st.global.u32 	[%rd315], %r378;
	add.s32 	%r386, %r386, 2;
$L__BB1_21:
	and.b32  	%r379, %r113, 1;
	setp.eq.b32 	%p116, %r379, 1;
	not.pred 	%p117, %p116;
	@%p117 bra 	$L__BB1_38;
	mul.wide.u32 	%rd316, %r386, 4;
	add.s64 	%rd317, %rd21, %rd316;
	ld.f32 	%f122, [%rd317];
	mad.lo.s32 	%r380, %r386, %r112, %r382;
	mul.wide.u32 	%rd318, %r380, 4;
	add.s64 	%rd319, %rd2, %rd318;
	st.global.f32 	[%rd319], %f122;
	add.s64 	%rd320, %rd22, %rd316;
	ld.u32 	%r381, [%rd320];
	add.s64 	%rd321, %rd1, %rd318;
	st.global.u32 	[%rd321], %r381;
	bra.uni 	$L__BB1_38;
$L__BB1_23:
	setp.lt.u32 	%p95, %r111, 16;
	mov.b32 	%r389, 0;
	@%p95 bra 	$L__BB1_26;
	mov.b32 	%r383, 0;
	mov.u64 	%rd322, %rd8;
$L__BB1_25:
	.pragma "nounroll";
	st.u32 	[%rd322+-32], %r383;
	add.s32 	%r315, %r383, 1;
	st.u32 	[%rd322+-28], %r315;
	add.s32 	%r316, %r383, 2;
	st.u32 	[%rd322+-24], %r316;
	add.s32 	%r317, %r383, 3;
	st.u32 	[%rd322+-20], %r317;
	add.s32 	%r318, %r383, 4;
	st.u32 	[%rd322+-16], %r318;
	add.s32 	%r319, %r383, 5;
	st.u32 	[%rd322+-12], %r319;
	add.s32 	%r320, %r383, 6;
	st.u32 	[%rd322+-8], %r320;
	add.s32 	%r321, %r383, 7;
	st.u32 	[%rd322+-4], %r321;
	add.s32 	%r322, %r383, 8;
	st.u32 	[%rd322], %r322;
	add.s32 	%r323, %r383, 9;
	st.u32 	[%rd322+4], %r323;
	add.s32 	%r324, %r383, 10;
	st.u32 	[%rd322+8], %r324;
	add.s32 	%r325, %r383, 11;
	st.u32 	[%rd322+12], %r325;
	add.s32 	%r326, %r383, 12;
	st.u32 	[%rd322+16], %r326;
	add.s32 	%r327, %r383, 13;
	st.u32 	[%rd322+20], %r327;
	add.s32 	%r328, %r383, 14;
	st.u32 	[%rd322+24], %r328;
	add.s32 	%r329, %r383, 15;
	st.u32 	[%rd322+28], %r329;
	add.s64 	%rd322, %rd322, 64;
	add.s32 	%r383, %r383, 16;
	setp.eq.s32 	%p96, %r383, %r5;
	mov.u32 	%r389, %r5;
	@%p96 bra 	$L__BB1_26;
	bra.uni 	$L__BB1_25;
$L__BB1_26:
	setp.eq.s32 	%p97, %r2, 0;
	@%p97 bra 	$L__BB1_5;
	add.s32 	%r330, %r2, -1;
	setp.lt.u32 	%p98, %r330, 7;
	@%p98 bra 	$L__BB1_29;
	mul.wide.u32 	%rd248, %r389, 4;
	add.s64 	%rd249, %rd22, %rd248;
	st.u32 	[%rd249], %r389;
	add.s32 	%r331, %r389, 1;
	st.u32 	[%rd249+4], %r331;
	add.s32 	%r332, %r389, 2;
	st.u32 	[%rd249+8], %r332;
	add.s32 	%r333, %r389, 3;
	st.u32 	[%rd249+12], %r333;
	add.s32 	%r334, %r389, 4;
	st.u32 	[%rd249+16], %r334;
	add.s32 	%r335, %r389, 5;
	st.u32 	[%rd249+20], %r335;
	add.s32 	%r336, %r389, 6;
	st.u32 	[%rd249+24], %r336;
	add.s32 	%r337, %r389, 7;
	st.u32 	[%rd249+28], %r337;
	add.s32 	%r389, %r389, 8;
$L__BB1_29:
	setp.eq.s32 	%p99, %r3, 0;
	@%p99 bra 	$L__BB1_5;
	add.s32 	%r338, %r3, -1;
	setp.lt.u32 	%p100, %r338, 3;
	@%p100 bra 	$L__BB1_32;
	mul.wide.u32 	%rd250, %r389, 4;
	add.s64 	%rd251, %rd22, %rd250;
	st.u32 	[%rd251], %r389;
	add.s32 	%r339, %r389, 1;
	st.u32 	[%rd251+4], %r339;
	add.s32 	%r340, %r389, 2;
	st.u32 	[%rd251+8], %r340;
	add.s32 	%r341, %r389, 3;
	st.u32 	[%rd251+12], %r341;
	add.s32 	%r389, %r389, 4;
$L__BB1_32:
	setp.eq.s32 	%p101, %r6, 0;
	@%p101 bra 	$L__BB1_5;
	setp.eq.s32 	%p102, %r6, 1;
	mul.wide.u32 	%rd252, %r389, 4;
	add.s64 	%rd9, %rd22, %rd252;
	st.u32 	[%rd9], %r389;
	@%p102 bra 	$L__BB1_5;
	setp.eq.s32 	%p103, %r6, 2;
	add.s32 	%r342, %r389, 1;
	st.u32 	[%rd9+4], %r342;
	@%p103 bra 	$L__BB1_5;
	add.s32 	%r343, %r389, 2;
	st.u32 	[%rd9+8], %r343;
	bra.uni 	$L__BB1_5;
$L__BB1_36:
	add.s32 	%r391, %r391, 1;
	setp.eq.s32 	%p108, %r391, %r111;
	@%p108 bra 	$L__BB1_37;
	bra.uni 	$L__BB1_6;
$L__BB1_37:
	setp.gt.s32 	%p109, %r113, 0;
	@%p109 bra 	$L__BB1_12;
$L__BB1_38:
	add.s32 	%r382, %r382, 1;
	setp.eq.s32 	%p118, %r382, %r112;
	@%p118 bra 	$L__BB1_184;
	bra.uni 	$L__BB1_4;
$L__BB1_39:
	setp.lt.s32 	%p29, %r113, 1;
	@%p29 bra 	$L__BB1_94;
	setp.gt.s32 	%p62, %r111, 0;
	@%p62 bra 	$L__BB1_59;
	mov.b32 	%r401, 0;
$L__BB1_42:
	mov.b32 	%r250, 0;
	st.u32 	[%rd22], %r250;
	mov.b32 	%r402, 1;
$L__BB1_43:
	mul.wide.u32 	%rd190, %r402, 4;
	add.s64 	%rd13, %rd21, %rd190;
	ld.f32 	%f17, [%rd13];
	ld.f32 	%f127, [%rd5];
	setp.ge.f32 	%p63, %f17, %f127;
	@%p63 bra 	$L__BB1_45;
	min.s32 	%r251, %r402, %r1;
	mul.wide.s32 	%rd191, %r251, 4;
	add.s64 	%rd192, %rd21, %rd191;
	st.f32 	[%rd192], %f17;
	add.s64 	%rd193, %rd22, %rd191;
	st.u32 	[%rd193], %r402;
	ld.f32 	%f127, [%rd5];
$L__BB1_45:
	ld.f32 	%f21, [%rd13+4];
	setp.ge.f32 	%p64, %f21, %f127;
	@%p64 bra 	$L__BB1_47;
	add.s32 	%r252, %r402, 1;
	min.s32 	%r253, %r252, %r1;
	mul.wide.s32 	%rd194, %r253, 4;
	add.s64 	%rd195, %rd21, %rd194;
	st.f32 	[%rd195], %f21;
	add.s64 	%rd196, %rd22, %rd194;
	st.u32 	[%rd196], %r252;
	ld.f32 	%f127, [%rd5];
$L__BB1_47:
	ld.f32 	%f24, [%rd13+8];
	setp.ge.f32 	%p65, %f24, %f127;
	@%p65 bra 	$L__BB1_49;
	add.s32 	%r254, %r402, 2;
	min.s32 	%r255, %r254, %r1;
	mul.wide.s32 	%rd197, %r255, 4;
	add.s64 	%rd198, %rd21, %rd197;
	st.f32 	[%rd198], %f24;
	add.s64 	%rd199, %rd22, %rd197;
	st.u32 	[%rd199], %r254;
	ld.f32 	%f127, [%rd5];
$L__BB1_49:
	ld.f32 	%f27, [%rd13+12];
	setp.ge.f32 	%p66, %f27, %f127;
	@%p66 bra 	$L__BB1_51;
	add.s32 	%r256, %r402, 3;
	min.s32 	%r257, %r256, %r1;
	mul.wide.s32 	%rd200, %r257, 4;
	add.s64 	%rd201, %rd21, %rd200;
	st.f32 	[%rd201], %f27;
	add.s64 	%rd202, %rd22, %rd200;
	st.u32 	[%rd202], %r256;
$L__BB1_51:
	add.s32 	%r53, %r402, 4;
	setp.ne.s32 	%p67, %r402, -7;
	mov.u32 	%r402, %r53;
	@%p67 bra 	$L__BB1_43;
	ld.f32 	%f28, [%rd13+16];
	ld.f32 	%f130, [%rd5];
	setp.ge.f32 	%p68, %f28, %f130;
	@%p68 bra 	$L__BB1_54;
	min.s32 	%r258, %r53, %r1;
	mul.wide.s32 	%rd203, %r258, 4;
	add.s64 	%rd204, %rd21, %rd203;
	st.f32 	[%rd204], %f28;
	add.s64 	%rd205, %rd22, %rd203;
	st.u32 	[%rd205], %r53;
	ld.f32 	%f130, [%rd5];
$L__BB1_54:
	ld.f32 	%f32, [%rd13+20];
	setp.ge.f32 	%p69, %f32, %f130;
	@%p69 bra 	$L__BB1_56;
	min.s32 	%r259, %r1, -2;
	mul.wide.s32 	%rd206, %r259, 4;
	add.s64 	%rd207, %rd21, %rd206;
	st.f32 	[%rd207], %f32;
	add.s64 	%rd208, %rd22, %rd206;
	mov.b32 	%r260, -2;
	st.u32 	[%rd208], %r260;
	ld.f32 	%f130, [%rd5];
$L__BB1_56:
	ld.f32 	%f35, [%rd13+24];
	setp.ge.f32 	%p70, %f35, %f130;
	@%p70 bra 	$L__BB1_58;
	min.s32 	%r261, %r1, -1;
	mul.wide.s32 	%rd209, %r261, 4;
	add.s64 	%rd210, %rd21, %rd209;
	st.f32 	[%rd210], %f35;
	add.s64 	%rd211, %rd22, %rd209;
	mov.b32 	%r262, -1;
	st.u32 	[%rd211], %r262;
$L__BB1_58:
	ld.f32 	%f102, [%rd21];
	mul.wide.u32 	%rd212, %r401, 4;
	add.s64 	%rd213, %rd2, %rd212;
	st.global.f32 	[%rd213], %f102;
	ld.u32 	%r263, [%rd22];
	add.s64 	%rd214, %rd1, %rd212;
	st.global.u32 	[%rd214], %r263;
	add.s32 	%r401, %r401, 1;
	setp.eq.s32 	%p71, %r401, %r112;
	@%p71 bra 	$L__BB1_184;
	bra.uni 	$L__BB1_42;
$L__BB1_59:
	add.s32 	%r265, %r111, -1;
	and.b32  	%r30, %r111, 15;
	add.s32 	%r31, %r30, -1;
	and.b32  	%r32, %r111, 7;
	add.s32 	%r33, %r32, -1;
	add.s32 	%r34, %r111, -2;
	and.b32  	%r35, %r111, 2147483632;
	and.b32  	%r36, %r111, 3;
	and.b32  	%r37, %r265, 3;
	and.b32  	%r38, %r265, -4;
	mov.b32 	%r394, 0;
$L__BB1_60:
	setp.lt.u32 	%p72, %r111, 16;
	mov.b32 	%r399, 0;
	@%p72 bra 	$L__BB1_63;
	mov.b32 	%r395, 0;
$L__BB1_62:
	.pragma "nounroll";
	mul.wide.u32 	%rd215, %r395, 4;
	add.s64 	%rd216, %rd22, %rd215;
	st.u32 	[%rd216], %r395;
	add.s32 	%r268, %r395, 1;
	st.u32 	[%rd216+4], %r268;
	add.s32 	%r269, %r395, 2;
	st.u32 	[%rd216+8], %r269;
	add.s32 	%r270, %r395, 3;
	st.u32 	[%rd216+12], %r270;
	add.s32 	%r271, %r395, 4;
	st.u32 	[%rd216+16], %r271;
	add.s32 	%r272, %r395, 5;
	st.u32 	[%rd216+20], %r272;
	add.s32 	%r273, %r395, 6;
	st.u32 	[%rd216+24], %r273;
	add.s32 	%r274, %r395, 7;
	st.u32 	[%rd216+28], %r274;
	add.s32 	%r275, %r395, 8;
	st.u32 	[%rd216+32], %r275;
	add.s32 	%r276, %r395, 9;
	st.u32 	[%rd216+36], %r276;
	add.s32 	%r277, %r395, 10;
	st.u32 	[%rd216+40], %r277;
	add.s32 	%r278, %r395, 11;
	st.u32 	[%rd216+44], %r278;
	add.s32 	%r279, %r395, 12;
	st.u32 	[%rd216+48], %r279;
	add.s32 	%r280, %r395, 13;
	st.u32 	[%rd216+52], %r280;
	add.s32 	%r281, %r395, 14;
	st.u32 	[%rd216+56], %r281;
	add.s32 	%r282, %r395, 15;
	st.u32 	[%rd216+60], %r282;
	add.s32 	%r395, %r395, 16;
	setp.eq.s32 	%p73, %r395, %r35;
	mov.u32 	%r399, %r35;
	@%p73 bra 	$L__BB1_63;
	bra.uni 	$L__BB1_62;
$L__BB1_63:
	setp.eq.s32 	%p74, %r30, 0;
	@%p74 bra 	$L__BB1_73;
	setp.lt.u32 	%p75, %r31, 7;
	@%p75 bra 	$L__BB1_66;
	mul.wide.u32 	%rd217, %r399, 4;
	add.s64 	%rd218, %rd22, %rd217;
	st.u32 	[%rd218], %r399;
	add.s32 	%r283, %r399, 1;
	st.u32 	[%rd218+4], %r283;
	add.s32 	%r284, %r399, 2;
	st.u32 	[%rd218+8], %r284;
	add.s32 	%r285, %r399, 3;
	st.u32 	[%rd218+12], %r285;
	add.s32 	%r286, %r399, 4;
	st.u32 	[%rd218+16], %r286;
	add.s32 	%r287, %r399, 5;
	st.u32 	[%rd218+20], %r287;
	add.s32 	%r288, %r399, 6;
	st.u32 	[%rd218+24], %r288;
	add.s32 	%r289, %r399, 7;
	st.u32 	[%rd218+28], %r289;
	add.s32 	%r399, %r399, 8;
$L__BB1_66:
	setp.eq.s32 	%p76, %r32, 0;
	@%p76 bra 	$L__BB1_73;
	setp.lt.u32 	%p77, %r33, 3;
	@%p77 bra 	$L__BB1_69;
	mul.wide.u32 	%rd219, %r399, 4;
	add.s64 	%rd220, %rd22, %rd219;
	st.u32 	[%rd220], %r399;
	add.s32 	%r290, %r399, 1;
	st.u32 	[%rd220+4], %r290;
	add.s32 	%r291, %r399, 2;
	st.u32 	[%rd220+8], %r291;
	add.s32 	%r292, %r399, 3;
	st.u32 	[%rd220+12], %r292;
	add.s32 	%r399, %r399, 4;
$L__BB1_69:
	setp.eq.s32 	%p78, %r36, 0;
	@%p78 bra 	$L__BB1_73;
	setp.eq.s32 	%p79, %r36, 1;
	mul.wide.u32 	%rd221, %r399, 4;
	add.s64 	%rd12, %rd22, %rd221;
	st.u32 	[%rd12], %r399;
	@%p79 bra 	$L__BB1_73;
	setp.eq.s32 	%p80, %r36, 2;
	add.s32 	%r293, %r399, 1;
	st.u32 	[%rd12+4], %r293;
	@%p80 bra 	$L__BB1_73;
	add.s32 	%r294, %r399, 2;
	st.u32 	[%rd12+8], %r294;
$L__BB1_73:
	setp.lt.u32 	%p81, %r34, 3;
	mov.b32 	%r296, 0;
	st.u32 	[%rd22], %r296;
	mov.b32 	%r397, 1;
	@%p81 bra 	$L__BB1_84;
	mov.b32 	%r396, 1;
$L__BB1_75:
	mul.wide.u32 	%rd222, %r396, 4;
	add.s64 	%rd10, %rd21, %rd222;
	ld.f32 	%f3, [%rd10];
	ld.f32 	%f124, [%rd5];
	setp.ge.f32 	%p82, %f3, %f124;
	@%p82 bra 	$L__BB1_77;
	min.s32 	%r298, %r396, %r1;
	mul.wide.s32 	%rd223, %r298, 4;
	add.s64 	%rd224, %rd21, %rd223;
	st.f32 	[%rd224], %f3;
	add.s64 	%rd225, %rd22, %rd223;
	st.u32 	[%rd225], %r396;
	ld.f32 	%f124, [%rd5];
$L__BB1_77:
	ld.f32 	%f7, [%rd10+4];
	setp.ge.f32 	%p83, %f7, %f124;
	@%p83 bra 	$L__BB1_79;
	add.s32 	%r299, %r396, 1;
	min.s32 	%r300, %r299, %r1;
	mul.wide.s32 	%rd226, %r300, 4;
	add.s64 	%rd227, %rd21, %rd226;
	st.f32 	[%rd227], %f7;
	add.s64 	%rd228, %rd22, %rd226;
	st.u32 	[%rd228], %r299;
	ld.f32 	%f124, [%rd5];
$L__BB1_79:
	ld.f32 	%f10, [%rd10+8];
	setp.ge.f32 	%p84, %f10, %f124;
	@%p84 bra 	$L__BB1_81;
	add.s32 	%r301, %r396, 2;
	min.s32 	%r302, %r301, %r1;
	mul.wide.s32 	%rd229, %r302, 4;
	add.s64 	%rd230, %rd21, %rd229;
	st.f32 	[%rd230], %f10;
	add.s64 	%rd231, %rd22, %rd229;
	st.u32 	[%rd231], %r301;
	ld.f32 	%f124, [%rd5];
$L__BB1_81:
	ld.f32 	%f13, [%rd10+12];
	setp.ge.f32 	%p85, %f13, %f124;
	@%p85 bra 	$L__BB1_83;
	add.s32 	%r303, %r396, 3;
	min.s32 	%r304, %r303, %r1;
	mul.wide.s32 	%rd232, %r304, 4;
	add.s64 	%rd233, %rd21, %rd232;
	st.f32 	[%rd233], %f13;
	add.s64 	%rd234, %rd22, %rd232;
	st.u32 	[%rd234], %r303;
$L__BB1_83:
	add.s32 	%r397, %r396, 4;
	add.s32 	%r305, %r396, 3;
	setp.ne.s32 	%p86, %r305, %r38;
	mov.u32 	%r396, %r397;
	@%p86 bra 	$L__BB1_75;
$L__BB1_84:
	setp.eq.s32 	%p87, %r37, 0;
	@%p87 bra 	$L__BB1_93;
	mul.wide.u32 	%rd235, %r397, 4;
	add.s64 	%rd11, %rd21, %rd235;
	ld.f32 	%f14, [%rd11];
	ld.f32 	%f103, [%rd5];
	setp.ge.f32 	%p88, %f14, %f103;
	@%p88 bra 	$L__BB1_87;
	min.s32 	%r306, %r397, %r1;
	mul.wide.s32 	%rd236, %r306, 4;
	add.s64 	%rd237, %rd21, %rd236;
	st.f32 	[%rd237], %f14;
	add.s64 	%rd238, %rd22, %rd236;
	st.u32 	[%rd238], %r397;
$L__BB1_87:
	setp.eq.s32 	%p89, %r37, 1;
	@%p89 bra 	$L__BB1_93;
	ld.f32 	%f15, [%rd11+4];
	ld.f32 	%f104, [%rd5];
	setp.ge.f32 	%p90, %f15, %f104;
	@%p90 bra 	$L__BB1_90;
	add.s32 	%r307, %r397, 1;
	min.s32 	%r308, %r307, %r1;
	mul.wide.s32 	%rd239, %r308, 4;
	add.s64 	%rd240, %rd21, %rd239;
	st.f32 	[%rd240], %f15;
	add.s64 	%rd241, %rd22, %rd239;
	st.u32 	[%rd241], %r307;
$L__BB1_90:
	setp.eq.s32 	%p91, %r37, 2;
	@%p91 bra 	$L__BB1_93;
	ld.f32 	%f16, [%rd11+8];
	ld.f32 	%f105, [%rd5];
	setp.ge.f32 	%p92, %f16, %f105;
	@%p92 bra 	$L__BB1_93;
	add.s32 	%r309, %r397, 2;
	min.s32 	%r310, %r309, %r1;
	mul.wide.s32 	%rd242, %r310, 4;
	add.s64 	%rd243, %rd21, %rd242;
	st.f32 	[%rd243], %f16;
	add.s64 	%rd244, %rd22, %rd242;
	st.u32 	[%rd244], %r309;
$L__BB1_93:
	ld.f32 	%f106, [%rd21];
	mul.wide.u32 	%rd245, %r394, 4;
	add.s64 	%rd246, %rd2, %rd245;
	st.global.f32 	[%rd246], %f106;
	ld.u32 	%r311, [%rd22];
	add.s64 	%rd247, %rd1, %rd245;
	st.global.u32 	[%rd247], %r311;
	add.s32 	%r394, %r394, 1;
	setp.eq.s32 	%p93, %r394, %r112;
	@%p93 bra 	$L__BB1_184;
	bra.uni 	$L__BB1_60;
$L__BB1_94:
	setp.gt.s32 	%p30, %r111, 0;
	@%p30 bra 	$L__BB1_113;
	mov.b32 	%r410, 0;
$L__BB1_96:
	mov.b32 	%r188, 0;
	st.u32 	[%rd22], %r188;
	mov.b32 	%r411, 1;
$L__BB1_97:
	mul.wide.u32 	%rd138, %r411, 4;
	add.s64 	%rd17, %rd21, %rd138;
	ld.f32 	%f50, [%rd17];
	ld.f32 	%f135, [%rd5];
	setp.ge.f32 	%p31, %f50, %f135;
	@%p31 bra 	$L__BB1_99;
	min.s32 	%r189, %r411, %r1;
	mul.wide.s32 	%rd139, %r189, 4;
	add.s64 	%rd140, %rd21, %rd139;
	st.f32 	[%rd140], %f50;
	add.s64 	%rd141, %rd22, %rd139;
	st.u32 	[%rd141], %r411;
	ld.f32 	%f135, [%rd5];
$L__BB1_99:
	ld.f32 	%f54, [%rd17+4];
	setp.ge.f32 	%p32, %f54, %f135;
	@%p32 bra 	$L__BB1_101;
	add.s32 	%r190, %r411, 1;
	min.s32 	%r191, %r190, %r1;
	mul.wide.s32 	%rd142, %r191, 4;
	add.s64 	%rd143, %rd21, %rd142;
	st.f32 	[%rd143], %f54;
	add.s64 	%rd144, %rd22, %rd142;
	st.u32 	[%rd144], %r190;
	ld.f32 	%f135, [%rd5];
$L__BB1_101:
	ld.f32 	%f57, [%rd17+8];
	setp.ge.f32 	%p33, %f57, %f135;
	@%p33 bra 	$L__BB1_103;
	add.s32 	%r192, %r411, 2;
	min.s32 	%r193, %r192, %r1;
	mul.wide.s32 	%rd145, %r193, 4;
	add.s64 	%rd146, %rd21, %rd145;
	st.f32 	[%rd146], %f57;
	add.s64 	%rd147, %rd22, %rd145;
	st.u32 	[%rd147], %r192;
	ld.f32 	%f135, [%rd5];
$L__BB1_103:
	ld.f32 	%f60, [%rd17+12];
	setp.ge.f32 	%p34, %f60, %f135;
	@%p34 bra 	$L__BB1_105;
	add.s32 	%r194, %r411, 3;
	min.s32 	%r195, %r194, %r1;
	mul.wide.s32 	%rd148, %r195, 4;
	add.s64 	%rd149, %rd21, %rd148;
	st.f32 	[%rd149], %f60;
	add.s64 	%rd150, %rd22, %rd148;
	st.u32 	[%rd150], %r194;
$L__BB1_105:
	add.s32 	%r78, %r411, 4;
	setp.ne.s32 	%p35, %r411, -7;
	mov.u32 	%r411, %r78;
	@%p35 bra 	$L__BB1_97;
	ld.f32 	%f61, [%rd17+16];
	ld.f32 	%f138, [%rd5];
	setp.ge.f32 	%p36, %f61, %f138;
	@%p36 bra 	$L__BB1_108;
	min.s32 	%r196, %r78, %r1;
	mul.wide.s32 	%rd151, %r196, 4;
	add.s64 	%rd152, %rd21, %rd151;
	st.f32 	[%rd152], %f61;
	add.s64 	%rd153, %rd22, %rd151;
	st.u32 	[%rd153], %r78;
	ld.f32 	%f138, [%rd5];
$L__BB1_108:
	ld.f32 	%f65, [%rd17+20];
	setp.ge.f32 	%p37, %f65, %f138;
	@%p37 bra 	$L__BB1_110;
	min.s32 	%r197, %r1, -2;
	mul.wide.s32 	%rd154, %r197, 4;
	add.s64 	%rd155, %rd21, %rd154;
	st.f32 	[%rd155], %f65;
	add.s64 	%rd156, %rd22, %rd154;
	mov.b32 	%r198, -2;
	st.u32 	[%rd156], %r198;
	ld.f32 	%f138, [%rd5];
$L__BB1_110:
	ld.f32 	%f68, [%rd17+24];
	setp.ge.f32 	%p38, %f68, %f138;
	@%p38 bra 	$L__BB1_112;
	min.s32 	%r199, %r1, -1;
	mul.wide.s32 	%rd157, %r199, 4;
	add.s64 	%rd158, %rd21, %rd157;
	st.f32 	[%rd158], %f68;
	add.s64 	%rd159, %rd22, %rd157;
	mov.b32 	%r200, -1;
	st.u32 	[%rd159], %r200;
$L__BB1_112:
	add.s32 	%r410, %r410, 1;
	setp.eq.s32 	%p39, %r410, %r112;
	@%p39 bra 	$L__BB1_184;
	bra.uni 	$L__BB1_96;
$L__BB1_113:
	add.s32 	%r202, %r111, -1;
	and.b32  	%r55, %r111, 15;
	add.s32 	%r56, %r55, -1;
	and.b32  	%r57, %r111, 7;
	add.s32 	%r58, %r57, -1;
	add.s32 	%r59, %r111, -2;
	and.b32  	%r60, %r111, 2147483632;
	and.b32  	%r61, %r111, 3;
	and.b32  	%r62, %r202, 3;
	and.b32  	%r63, %r202, -4;
	mov.b32 	%r403, 0;
$L__BB1_114:
	setp.lt.u32 	%p40, %r111, 16;
	mov.b32 	%r408, 0;
	@%p40 bra 	$L__BB1_117;
	mov.b32 	%r404, 0;
$L__BB1_116:
	.pragma "nounroll";
	mul.wide.u32 	%rd160, %r404, 4;
	add.s64 	%rd161, %rd22, %rd160;
	st.u32 	[%rd161], %r404;
	add.s32 	%r205, %r404, 1;
	st.u32 	[%rd161+4], %r205;
	add.s32 	%r206, %r404, 2;
	st.u32 	[%rd161+8], %r206;
	add.s32 	%r207, %r404, 3;
	st.u32 	[%rd161+12], %r207;
	add.s32 	%r208, %r404, 4;
	st.u32 	[%rd161+16], %r208;
	add.s32 	%r209, %r404, 5;
	st.u32 	[%rd161+20], %r209;
	add.s32 	%r210, %r404, 6;
	st.u32 	[%rd161+24], %r210;
	add.s32 	%r211, %r404, 7;
	st.u32 	[%rd161+28], %r211;
	add.s32 	%r212, %r404, 8;
	st.u32 	[%rd161+32], %r212;
	add.s32 	%r213, %r404, 9;
	st.u32 	[%rd161+36], %r213;
	add.s32 	%r214, %r404, 10;
	st.u32 	[%rd161+40], %r214;
	add.s32 	%r215, %r404, 11;
	st.u32 	[%rd161+44], %r215;
	add.s32 	%r216, %r404, 12;
	st.u32 	[%rd161+48], %r216;
	add.s32 	%r217, %r404, 13;
	st.u32 	[%rd161+52], %r217;
	add.s32 	%r218, %r404, 14;
	st.u32 	[%rd161+56], %r218;
	add.s32 	%r219, %r404, 15;
	st.u32 	[%rd161+60], %r219;
	add.s32 	%r404, %r404, 16;
	setp.eq.s32 	%p41, %r404, %r60;
	mov.u32 	%r408, %r60;
	@%p41 bra 	$L__BB1_117;
	bra.uni 	$L__BB1_116;
$L__BB1_117:
	setp.eq.s32 	%p42, %r55, 0;
	@%p42 bra 	$L__BB1_127;
	setp.lt.u32 	%p43, %r56, 7;
	@%p43 bra 	$L__BB1_120;
	mul.wide.u32 	%rd162, %r408, 4;
	add.s64 	%rd163, %rd22, %rd162;
	st.u32 	[%rd163], %r408;
	add.s32 	%r220, %r408, 1;
	st.u32 	[%rd163+4], %r220;
	add.s32 	%r221, %r408, 2;
	st.u32 	[%rd163+8], %r221;
	add.s32 	%r222, %r408, 3;
	st.u32 	[%rd163+12], %r222;
	add.s32 	%r223, %r408, 4;
	st.u32 	[%rd163+16], %r223;
	add.s32 	%r224, %r408, 5;
	st.u32 	[%rd163+20], %r224;
	add.s32 	%r225, %r408, 6;
	st.u32 	[%rd163+24], %r225;
	add.s32 	%r226, %r408, 7;
	st.u32 	[%rd163+28], %r226;
	add.s32 	%r408, %r408, 8;
$L__BB1_120:
	setp.eq.s32 	%p44, %r57, 0;
	@%p44 bra 	$L__BB1_127;
	setp.lt.u32 	%p45, %r58, 3;
	@%p45 bra 	$L__BB1_123;
	mul.wide.u32 	%rd164, %r408, 4;
	add.s64 	%rd165, %rd22, %rd164;
	st.u32 	[%rd165], %r408;
	add.s32 	%r227, %r408, 1;
	st.u32 	[%rd165+4], %r227;
	add.s32 	%r228, %r408, 2;
	st.u32 	[%rd165+8], %r228;
	add.s32 	%r229, %r408, 3;
	st.u32 	[%rd165+12], %r229;
	add.s32 	%r408, %r408, 4;
$L__BB1_123:
	setp.eq.s32 	%p46, %r61, 0;
	@%p46 bra 	$L__BB1_127;
	setp.eq.s32 	%p47, %r61, 1;
	mul.wide.u32 	%rd166, %r408, 4;
	add.s64 	%rd16, %rd22, %rd166;
	st.u32 	[%rd16], %r408;
	@%p47 bra 	$L__BB1_127;
	setp.eq.s32 	%p48, %r61, 2;
	add.s32 	%r230, %r408, 1;
	st.u32 	[%rd16+4], %r230;
	@%p48 bra 	$L__BB1_127;
	add.s32 	%r231, %r408, 2;
	st.u32 	[%rd16+8], %r231;
$L__BB1_127:
	setp.lt.u32 	%p49, %r59, 3;
	mov.b32 	%r233, 0;
	st.u32 	[%rd22], %r233;
	mov.b32 	%r406, 1;
	@%p49 bra 	$L__BB1_138;
	mov.b32 	%r405, 1;
$L__BB1_129:
	mul.wide.u32 	%rd167, %r405, 4;
	add.s64 	%rd14, %rd21, %rd167;
	ld.f32 	%f36, [%rd14];
	ld.f32 	%f132, [%rd5];
	setp.ge.f32 	%p50, %f36, %f132;
	@%p50 bra 	$L__BB1_131;
	min.s32 	%r235, %r405, %r1;
	mul.wide.s32 	%rd168, %r235, 4;
	add.s64 	%rd169, %rd21, %rd168;
	st.f32 	[%rd169], %f36;
	add.s64 	%rd170, %rd22, %rd168;
	st.u32 	[%rd170], %r405;
	ld.f32 	%f132, [%rd5];
$L__BB1_131:
	ld.f32 	%f40, [%rd14+4];
	setp.ge.f32 	%p51, %f40, %f132;
	@%p51 bra 	$L__BB1_133;
	add.s32 	%r236, %r405, 1;
	min.s32 	%r237, %r236, %r1;
	mul.wide.s32 	%rd171, %r237, 4;
	add.s64 	%rd172, %rd21, %rd171;
	st.f32 	[%rd172], %f40;
	add.s64 	%rd173, %rd22, %rd171;
	st.u32 	[%rd173], %r236;
	ld.f32 	%f132, [%rd5];
$L__BB1_133:
	ld.f32 	%f43, [%rd14+8];
	setp.ge.f32 	%p52, %f43, %f132;
	@%p52 bra 	$L__BB1_135;
	add.s32 	%r238, %r405, 2;
	min.s32 	%r239, %r238, %r1;
	mul.wide.s32 	%rd174, %r239, 4;
	add.s64 	%rd175, %rd21, %rd174;
	st.f32 	[%rd175], %f43;
	add.s64 	%rd176, %rd22, %rd174;
	st.u32 	[%rd176], %r238;
	ld.f32 	%f132, [%rd5];
$L__BB1_135:
	ld.f32 	%f46, [%rd14+12];
	setp.ge.f32 	%p53, %f46, %f132;
	@%p53 bra 	$L__BB1_137;
	add.s32 	%r240, %r405, 3;
	min.s32 	%r241, %r240, %r1;
	mul.wide.s32 	%rd177, %r241, 4;
	add.s64 	%rd178, %rd21, %rd177;
	st.f32 	[%rd178], %f46;
	add.s64 	%rd179, %rd22, %rd177;
	st.u32 	[%rd179], %r240;
$L__BB1_137:
	add.s32 	%r406, %r405, 4;
	add.s32 	%r242, %r405, 3;
	setp.ne.s32 	%p54, %r242, %r63;
	mov.u32 	%r405, %r406;
	@%p54 bra 	$L__BB1_129;
$L__BB1_138:
	setp.eq.s32 	%p55, %r62, 0;
	@%p55 bra 	$L__BB1_147;
	mul.wide.u32 	%rd180, %r406, 4;
	add.s64 	%rd15, %rd21, %rd180;
	ld.f32 	%f47, [%rd15];
	ld.f32 	%f99, [%rd5];
	setp.ge.f32 	%p56, %f47, %f99;
	@%p56 bra 	$L__BB1_141;
	min.s32 	%r243, %r406, %r1;
	mul.wide.s32 	%rd181, %r243, 4;
	add.s64 	%rd182, %rd21, %rd181;
	st.f32 	[%rd182], %f47;
	add.s64 	%rd183, %rd22, %rd181;
	st.u32 	[%rd183], %r406;
$L__BB1_141:
	setp.eq.s32 	%p57, %r62, 1;
	@%p57 bra 	$L__BB1_147;
	ld.f32 	%f48, [%rd15+4];
	ld.f32 	%f100, [%rd5];
	setp.ge.f32 	%p58, %f48, %f100;
	@%p58 bra 	$L__BB1_144;
	add.s32 	%r244, %r406, 1;
	min.s32 	%r245, %r244, %r1;
	mul.wide.s32 	%rd184, %r245, 4;
	add.s64 	%rd185, %rd21, %rd184;
	st.f32 	[%rd185], %f48;
	add.s64 	%rd186, %rd22, %rd184;
	st.u32 	[%rd186], %r244;
$L__BB1_144:
	setp.eq.s32 	%p59, %r62, 2;
	@%p59 bra 	$L__BB1_147;
	ld.f32 	%f49, [%rd15+8];
	ld.f32 	%f101, [%rd5];
	setp.ge.f32 	%p60, %f49, %f101;
	@%p60 bra 	$L__BB1_147;
	add.s32 	%r246, %r406, 2;
	min.s32 	%r247, %r246, %r1;
	mul.wide.s32 	%rd187, %r247, 4;
	add.s64 	%rd188, %rd21, %rd187;
	st.f32 	[%rd188], %f49;
	add.s64 	%rd189, %rd22, %rd187;
	st.u32 	[%rd189], %r246;
$L__BB1_147:
	add.s32 	%r403, %r403, 1;
	setp.eq.s32 	%p61, %r403, %r112;
	@%p61 bra 	$L__BB1_184;
	bra.uni 	$L__BB1_114;
$L__BB1_148:
	setp.lt.s32 	%p3, %r113, 1;
	@%p3 bra 	$L__BB1_176;
	setp.lt.s32 	%p11, %r111, 1;
	@%p11 bra 	$L__BB1_163;
	and.b32  	%r80, %r113, 7;
	add.s32 	%r81, %r80, -1;
	and.b32  	%r82, %r113, 3;
	and.b32  	%r83, %r113, 2147483640;
	and.b32  	%r84, %r113, 1;
	mov.b32 	%r412, 0;
$L__BB1_151:
	setp.lt.u32 	%p20, %r113, 8;
	mov.b32 	%r415, 0;
	st.u32 	[%rd22], %r415;
	@%p20 bra 	$L__BB1_154;
	mov.b32 	%r413, 0;
$L__BB1_153:
	.pragma "nounroll";
	mul.wide.u32 	%rd80, %r413, 4;
	add.s64 	%rd81, %rd21, %rd80;
	ld.f32 	%f84, [%rd81];
	mad.lo.s32 	%r156, %r413, %r112, %r412;
	mul.wide.u32 	%rd82, %r156, 4;
	add.s64 	%rd83, %rd2, %rd82;
	st.global.f32 	[%rd83], %f84;
	add.s64 	%rd84, %rd22, %rd80;
	ld.u32 	%r157, [%rd84];
	add.s64 	%rd85, %rd1, %rd82;
	st.global.u32 	[%rd85], %r157;
	ld.f32 	%f85, [%rd81+4];
	add.s32 	%r158, %r156, %r112;
	mul.wide.u32 	%rd86, %r158, 4;
	add.s64 	%rd87, %rd2, %rd86;
	st.global.f32 	[%rd87], %f85;
	ld.u32 	%r159, [%rd84+4];
	add.s64 	%rd88, %rd1, %rd86;
	st.global.u32 	[%rd88], %r159;
	ld.f32 	%f86, [%rd81+8];
	add.s32 	%r160, %r158, %r112;
	mul.wide.u32 	%rd89, %r160, 4;
	add.s64 	%rd90, %rd2, %rd89;
	st.global.f32 	[%rd90], %f86;
	ld.u32 	%r161, [%rd84+8];
	add.s64 	%rd91, %rd1, %rd89;
	st.global.u32 	[%rd91], %r161;
	ld.f32 	%f87, [%rd81+12];
	add.s32 	%r162, %r160, %r112;
	mul.wide.u32 	%rd92, %r162, 4;
	add.s64 	%rd93, %rd2, %rd92;
	st.global.f32 	[%rd93], %f87;
	ld.u32 	%r163, [%rd84+12];
	add.s64 	%rd94, %rd1, %rd92;
	st.global.u32 	[%rd94], %r163;
	ld.f32 	%f88, [%rd81+16];
	add.s32 	%r164, %r162, %r112;
	mul.wide.u32 	%rd95, %r164, 4;
	add.s64 	%rd96, %rd2, %rd95;
	st.global.f32 	[%rd96], %f88;
	ld.u32 	%r165, [%rd84+16];
	add.s64 	%rd97, %rd1, %rd95;
	st.global.u32 	[%rd97], %r165;
	ld.f32 	%f89, [%rd81+20];
	add.s32 	%r166, %r164, %r112;
	mul.wide.u32 	%rd98, %r166, 4;
	add.s64 	%rd99, %rd2, %rd98;
	st.global.f32 	[%rd99], %f89;
	ld.u32 	%r167, [%rd84+20];
	add.s64 	%rd100, %rd1, %rd98;
	st.global.u32 	[%rd100], %r167;
	ld.f32 	%f90, [%rd81+24];
	add.s32 	%r168, %r166, %r112;
	mul.wide.u32 	%rd101, %r168, 4;
	add.s64 	%rd102, %rd2, %rd101;
	st.global.f32 	[%rd102], %f90;
	ld.u32 	%r169, [%rd84+24];
	add.s64 	%rd103, %rd1, %rd101;
	st.global.u32 	[%rd103], %r169;
	ld.f32 	%f91, [%rd81+28];
	add.s32 	%r170, %r168, %r112;
	mul.wide.u32 	%rd104, %r170, 4;
	add.s64 	%rd105, %rd2, %rd104;
	st.global.f32 	[%rd105], %f91;
	ld.u32 	%r171, [%rd84+28];
	add.s64 	%rd106, %rd1, %rd104;
	st.global.u32 	[%rd106], %r171;
	add.s32 	%r413, %r413, 8;
	setp.ne.s32 	%p21, %r413, %r83;
	mov.u32 	%r415, %r83;
	@%p21 bra 	$L__BB1_153;
$L__BB1_154:
	setp.eq.s32 	%p22, %r80, 0;
	@%p22 bra 	$L__BB1_162;
	setp.lt.u32 	%p23, %r81, 3;
	@%p23 bra 	$L__BB1_157;
	mul.wide.u32 	%rd107, %r415, 4;
	add.s64 	%rd108, %rd21, %rd107;
	ld.f32 	%f92, [%rd108];
	mad.lo.s32 	%r172, %r415, %r112, %r412;
	mul.wide.u32 	%rd109, %r172, 4;
	add.s64 	%rd110, %rd2, %rd109;
	st.global.f32 	[%rd110], %f92;
	add.s64 	%rd111, %rd22, %rd107;
	ld.u32 	%r173, [%rd111];
	add.s64 	%rd112, %rd1, %rd109;
	st.global.u32 	[%rd112], %r173;
	ld.f32 	%f93, [%rd108+4];
	add.s32 	%r174, %r172, %r112;
	mul.wide.u32 	%rd113, %r174, 4;
	add.s64 	%rd114, %rd2, %rd113;
	st.global.f32 	[%rd114], %f93;
	ld.u32 	%r175, [%rd111+4];
	add.s64 	%rd115, %rd1, %rd113;
	st.global.u32 	[%rd115], %r175;
	ld.f32 	%f94, [%rd108+8];
	add.s32 	%r176, %r174, %r112;
	mul.wide.u32 	%rd116, %r176, 4;
	add.s64 	%rd117, %rd2, %rd116;
	st.global.f32 	[%rd117], %f94;
	ld.u32 	%r177, [%rd111+8];
	add.s64 	%rd118, %rd1, %rd116;
	st.global.u32 	[%rd118], %r177;
	ld.f32 	%f95, [%rd108+12];
	add.s32 	%r178, %r176, %r112;
	mul.wide.u32 	%rd119, %r178, 4;
	add.s64 	%rd120, %rd2, %rd119;
	st.global.f32 	[%rd120], %f95;
	ld.u32 	%r179, [%rd111+12];
	add.s64 	%rd121, %rd1, %rd119;
	st.global.u32 	[%rd121], %r179;
	add.s32 	%r415, %r415, 4;
$L__BB1_157:
	setp.eq.s32 	%p24, %r82, 0;
	@%p24 bra 	$L__BB1_162;
	setp.eq.s32 	%p25, %r82, 1;
	@%p25 bra 	$L__BB1_160;
	mul.wide.u32 	%rd122, %r415, 4;
	add.s64 	%rd123, %rd21, %rd122;
	ld.f32 	%f96, [%rd123];
	mad.lo.s32 	%r180, %r415, %r112, %r412;
	mul.wide.u32 	%rd124, %r180, 4;
	add.s64 	%rd125, %rd2, %rd124;
	st.global.f32 	[%rd125], %f96;
	add.s64 	%rd126, %rd22, %rd122;
	ld.u32 	%r181, [%rd126];
	add.s64 	%rd127, %rd1, %rd124;
	st.global.u32 	[%rd127], %r181;
	ld.f32 	%f97, [%rd123+4];
	add.s32 	%r182, %r180, %r112;
	mul.wide.u32 	%rd128, %r182, 4;
	add.s64 	%rd129, %rd2, %rd128;
	st.global.f32 	[%rd129], %f97;
	ld.u32 	%r183, [%rd126+4];
	add.s64 	%rd130, %rd1, %rd128;
	st.global.u32 	[%rd130], %r183;
	add.s32 	%r415, %r415, 2;
$L__BB1_160:
	setp.eq.s32 	%p26, %r84, 0;
	@%p26 bra 	$L__BB1_162;
	mul.wide.u32 	%rd131, %r415, 4;
	add.s64 	%rd132, %rd21, %rd131;
	ld.f32 	%f98, [%rd132];
	mad.lo.s32 	%r184, %r415, %r112, %r412;
	mul.wide.u32 	%rd133, %r184, 4;
	add.s64 	%rd134, %rd2, %rd133;
	st.global.f32 	[%rd134], %f98;
	add.s64 	%rd135, %rd22, %rd131;
	ld.u32 	%r185, [%rd135];
	add.s64 	%rd136, %rd1, %rd133;
	st.global.u32 	[%rd136], %r185;
$L__BB1_162:
	add.s32 	%r412, %r412, 1;
	setp.eq.s32 	%p27, %r412, %r112;
	@%p27 bra 	$L__BB1_184;
	bra.uni 	$L__BB1_151;
$L__BB1_163:
	and.b32  	%r94, %r113, 7;
	add.s32 	%r95, %r94, -1;
	and.b32  	%r96, %r113, 3;
	and.b32  	%r97, %r113, 2147483640;
	and.b32  	%r98, %r113, 1;
	mov.b32 	%r417, 0;
$L__BB1_164:
	setp.lt.u32 	%p12, %r113, 8;
	mov.b32 	%r420, 0;
	st.u32 	[%rd22], %r420;
	@%p12 bra 	$L__BB1_167;
	mov.b32 	%r418, 0;
$L__BB1_166:
	.pragma "nounroll";
	mul.wide.u32 	%rd23, %r418, 4;
	add.s64 	%rd24, %rd21, %rd23;
	ld.f32 	%f69, [%rd24];
	mad.lo.s32 	%r123, %r418, %r112, %r417;
	mul.wide.u32 	%rd25, %r123, 4;
	add.s64 	%rd26, %rd2, %rd25;
	st.global.f32 	[%rd26], %f69;
	add.s64 	%rd27, %rd22, %rd23;
	ld.u32 	%r124, [%rd27];
	add.s64 	%rd28, %rd1, %rd25;
	st.global.u32 	[%rd28], %r124;
	ld.f32 	%f70, [%rd24+4];
	add.s32 	%r125, %r123, %r112;
	mul.wide.u32 	%rd29, %r125, 4;
	add.s64 	%rd30, %rd2, %rd29;
	st.global.f32 	[%rd30], %f70;
	ld.u32 	%r126, [%rd27+4];
	add.s64 	%rd31, %rd1, %rd29;
	st.global.u32 	[%rd31], %r126;
	ld.f32 	%f71, [%rd24+8];
	add.s32 	%r127, %r125, %r112;
	mul.wide.u32 	%rd32, %r127, 4;
	add.s64 	%rd33, %rd2, %rd32;
	st.global.f32 	[%rd33], %f71;
	ld.u32 	%r128, [%rd27+8];
	add.s64 	%rd34, %rd1, %rd32;
	st.global.u32 	[%rd34], %r128;
	ld.f32 	%f72, [%rd24+12];
	add.s32 	%r129, %r127, %r112;
	mul.wide.u32 	%rd35, %r129, 4;
	add.s64 	%rd36, %rd2, %rd35;
	st.global.f32 	[%rd36], %f72;
	ld.u32 	%r130, [%rd27+12];
	add.s64 	%rd37, %rd1, %rd35;
	st.global.u32 	[%rd37], %r130;
	ld.f32 	%f73, [%rd24+16];
	add.s32 	%r131, %r129, %r112;
	mul.wide.u32 	%rd38, %r131, 4;
	add.s64 	%rd39, %rd2, %rd38;
	st.global.f32 	[%rd39], %f73;
	ld.u32 	%r132, [%rd27+16];
	add.s64 	%rd40, %rd1, %rd38;
	st.global.u32 	[%rd40], %r132;
	ld.f32 	%f74, [%rd24+20];
	add.s32 	%r133, %r131, %r112;
	mul.wide.u32 	%rd41, %r133, 4;
	add.s64 	%rd42, %rd2, %rd41;
	st.global.f32 	[%rd42], %f74;
	ld.u32 	%r134, [%rd27+20];
	add.s64 	%rd43, %rd1, %rd41;
	st.global.u32 	[%rd43], %r134;
	ld.f32 	%f75, [%rd24+24];
	add.s32 	%r135, %r133, %r112;
	mul.wide.u32 	%rd44, %r135, 4;
	add.s64 	%rd45, %rd2, %rd44;
	st.global.f32 	[%rd45], %f75;
	ld.u32 	%r136, [%rd27+24];
	add.s64 	%rd46, %rd1, %rd44;
	st.global.u32 	[%rd46], %r136;
	ld.f32 	%f76, [%rd24+28];
	add.s32 	%r137, %r135, %r112;
	mul.wide.u32 	%rd47, %r137, 4;
	add.s64 	%rd48, %rd2, %rd47;
	st.global.f32 	[%rd48], %f76;
	ld.u32 	%r138, [%rd27+28];
	add.s64 	%rd49, %rd1, %rd47;
	st.global.u32 	[%rd49], %r138;
	add.s32 	%r418, %r418, 8;
	setp.ne.s32 	%p13, %r418, %r97;
	mov.u32 	%r420, %r97;
	@%p13 bra 	$L__BB1_166;
$L__BB1_167:
	setp.eq.s32 	%p14, %r94, 0;
	@%p14 bra 	$L__BB1_175;
	setp.lt.u32 	%p15, %r95, 3;
	@%p15 bra 	$L__BB1_170;
	mul.wide.u32 	%rd50, %r420, 4;
	add.s64 	%rd51, %rd21, %rd50;
	ld.f32 	%f77, [%rd51];
	mad.lo.s32 	%r139, %r420, %r112, %r417;
	mul.wide.u32 	%rd52, %r139, 4;
	add.s64 	%rd53, %rd2, %rd52;
	st.global.f32 	[%rd53], %f77;
	add.s64 	%rd54, %rd22, %rd50;
	ld.u32 	%r140, [%rd54];
	add.s64 	%rd55, %rd1, %rd52;
	st.global.u32 	[%rd55], %r140;
	ld.f32 	%f78, [%rd51+4];
	add.s32 	%r141, %r139, %r112;
	mul.wide.u32 	%rd56, %r141, 4;
	add.s64 	%rd57, %rd2, %rd56;
	st.global.f32 	[%rd57], %f78;
	ld.u32 	%r142, [%rd54+4];
	add.s64 	%rd58, %rd1, %rd56;
	st.global.u32 	[%rd58], %r142;
	ld.f32 	%f79, [%rd51+8];
	add.s32 	%r143, %r141, %r112;
	mul.wide.u32 	%rd59, %r143, 4;
	add.s64 	%rd60, %rd2, %rd59;
	st.global.f32 	[%rd60], %f79;
	ld.u32 	%r144, [%rd54+8];
	add.s64 	%rd61, %rd1, %rd59;
	st.global.u32 	[%rd61], %r144;
	ld.f32 	%f80, [%rd51+12];
	add.s32 	%r145, %r143, %r112;
	mul.wide.u32 	%rd62, %r145, 4;
	add.s64 	%rd63, %rd2, %rd62;
	st.global.f32 	[%rd63], %f80;
	ld.u32 	%r146, [%rd54+12];
	add.s64 	%rd64, %rd1, %rd62;
	st.global.u32 	[%rd64], %r146;
	add.s32 	%r420, %r420, 4;
$L__BB1_170:
	setp.eq.s32 	%p16, %r96, 0;
	@%p16 bra 	$L__BB1_175;
	setp.eq.s32 	%p17, %r96, 1;
	@%p17 bra 	$L__BB1_173;
	mul.wide.u32 	%rd65, %r420, 4;
	add.s64 	%rd66, %rd21, %rd65;
	ld.f32 	%f81, [%rd66];
	mad.lo.s32 	%r147, %r420, %r112, %r417;
	mul.wide.u32 	%rd67, %r147, 4;
	add.s64 	%rd68, %rd2, %rd67;
	st.global.f32 	[%rd68], %f81;
	add.s64 	%rd69, %rd22, %rd65;
	ld.u32 	%r148, [%rd69];
	add.s64 	%rd70, %rd1, %rd67;
	st.global.u32 	[%rd70], %r148;
	ld.f32 	%f82, [%rd66+4];
	add.s32 	%r149, %r147, %r112;
	mul.wide.u32 	%rd71, %r149, 4;
	add.s64 	%rd72, %rd2, %rd71;
	st.global.f32 	[%rd72], %f82;
	ld.u32 	%r150, [%rd69+4];
	add.s64 	%rd73, %rd1, %rd71;
	st.global.u32 	[%rd73], %r150;
	add.s32 	%r420, %r420, 2;
$L__BB1_173:
	setp.eq.s32 	%p18, %r98, 0;
	@%p18 bra 	$L__BB1_175;
	mul.wide.u32 	%rd74, %r420, 4;
	add.s64 	%rd75, %rd21, %rd74;
	ld.f32 	%f83, [%rd75];
	mad.lo.s32 	%r151, %r420, %r112, %r417;
	mul.wide.u32 	%rd76, %r151, 4;
	add.s64 	%rd77, %rd2, %rd76;
	st.global.f32 	[%rd77], %f83;
	add.s64 	%rd78, %rd22, %rd74;
	ld.u32 	%r152, [%rd78];
	add.s64 	%rd79, %rd1, %rd76;
	st.global.u32 	[%rd79], %r152;
$L__BB1_175:
	add.s32 	%r417, %r417, 1;
	setp.eq.s32 	%p19, %r417, %r112;
	@%p19 bra 	$L__BB1_184;
	bra.uni 	$L__BB1_164;
$L__BB1_176:
	setp.lt.s32 	%p4, %r111, 1;
	@%p4 bra 	$L__BB1_179;
	mov.b32 	%r422, 0;
$L__BB1_178:
	mov.b32 	%r119, 0;
	st.u32 	[%rd22], %r119;
	add.s32 	%r422, %r422, 1;
	setp.eq.s32 	%p10, %r422, %r112;
	@%p10 bra 	$L__BB1_184;
	bra.uni 	$L__BB1_178;
$L__BB1_179:
	add.s32 	%r114, %r112, -1;
	and.b32  	%r110, %r112, 7;
	setp.lt.u32 	%p5, %r114, 7;
	@%p5 bra 	$L__BB1_181;
	mov.b32 	%r115, 0;
	st.u32 	[%rd22], %r115;
$L__BB1_181:
	setp.eq.s32 	%p6, %r110, 0;
	@%p6 bra 	$L__BB1_184;
	and.b32  	%r116, %r112, 3;
	setp.lt.u32 	%p7, %r110, 4;
	setp.eq.s32 	%p8, %r116, 0;
	and.pred  	%p9, %p7, %p8;
	@%p9 bra 	$L__BB1_184;
	mov.b32 	%r117, 0;
	st.u32 	[%rd22], %r117;
$L__BB1_184:
	{ // callseq 2, 0
	.param .b64 param0;
	st.param.b64 	[param0], %rd22;
	call.uni 
	free, 
	(
	param0
	);
	} // callseq 2
	{ // callseq 3, 0
	.param .b64 param0;
	st.param.b64 	[param0], %rd21;
	call.uni 
	free, 
	(
	param0
	);
	} // callseq 3
	ret;

}


// ===== COMPILED SASS (sm_100) =====

	.target	sm_100

	.elftype	@"ET_EXEC"


//--------------------- .note.nv.tkinfo           --------------------------
	.section	.note.nv.tkinfo,"",@"SHT_NOTE"
	.sectionflags	@"SHF_NOTE_NV_TKINFO"
	.tkinfo
        /*0018*/ 	.word	0x00000002
        /*0030*/ 	.string	""
        /*0030*/ 	.string	"ptxas"
        /*0030*/ 	.string	"Cuda compilation tools, release 13.0, V13.0.88"
        /*0030*/ 	.string	"Build cuda_13.0.r13.0/compiler.36424714_0"
        /*0030*/ 	.string	"-arch sm_100 -m 64 "



//--------------------- .note.nv.cuinfo           --------------------------
	.section	.note.nv.cuinfo,"",@"SHT_NOTE"
	.sectionflags	@"SHF_NOTE_NV_CUINFO"
        /*0018*/ 	.short	0x0002
        /*001a*/ 	.short	0x0064
        /*001c*/ 	.short	0x0082
	.zero		2


//--------------------- .nv.info                  --------------------------
	.section	.nv.info,"",@"SHT_CUDA_INFO"
	.align	4


	//----- nvinfo : EIATTR_REGCOUNT
	.align		4
        /*0000*/ 	.byte	0x04, 0x2f
        /*0002*/ 	.short	(.L_1 - .L_0)
	.align		4
.L_0:
        /*0004*/ 	.word	index@(_Z19cosine_distance_gpuPKfiS0_iiiiPi)
        /*0008*/ 	.word	0x00000020


	//----- nvinfo : EIATTR_FRAME_SIZE
	.align		4
.L_1:
        /*000c*/ 	.byte	0x04, 0x11
        /*000e*/ 	.short	(.L_3 - .L_2)
	.align		4
.L_2:
        /*0010*/ 	.word	index@($__internal_1_$__cuda_sm20_dsqrt_rn_f64_mediumpath_v1)
        /*0014*/ 	.word	0x00000000


	//----- nvinfo : EIATTR_FRAME_SIZE
	.align		4
.L_3:
        /*0018*/ 	.byte	0x04, 0x11
        /*001a*/ 	.short	(.L_5 - .L_4)
	.align		4
.L_4:
        /*001c*/ 	.word	index@($__internal_0_$__cuda_sm20_div_rn_f64_full)
        /*0020*/ 	.word	0x00000000


	//----- nvinfo : EIATTR_FRAME_SIZE
	.align		4
.L_5:
        /*0024*/ 	.byte	0x04, 0x11
        /*0026*/ 	.short	(.L_7 - .L_6)
	.align		4
.L_6:
        /*0028*/ 	.word	index@(_Z19cosine_distance_gpuPKfiS0_iiiiPi)
        /*002c*/ 	.word	0x00000000


	//----- nvinfo : EIATTR_REGCOUNT
	.align		4
.L_7:
        /*0030*/ 	.byte	0x04, 0x2f
        /*0032*/ 	.short	(.L_9 - .L_8)
	.align		4
.L_8:
        /*0034*/ 	.word	index@(_Z7knn_gpuPKfiS0_iiiPfPi)
        /*0038*/ 	.word	0x00000028


	//----- nvinfo : EIATTR_FRAME_SIZE
	.align		4
.L_9:
        /*003c*/ 	.byte	0x04, 0x11
        /*003e*/ 	.short	(.L_11 - .L_10)
	.align		4
.L_10:
        /*0040*/ 	.word	index@(_Z7knn_gpuPKfiS0_iiiPfPi)
        /*0044*/ 	.word	0x00000000


	//----- nvinfo : EIATTR_MIN_STACK_SIZE
	.align		4
.L_11:
        /*0048*/ 	.byte	0x04, 0x12
        /*004a*/ 	.short	(.L_13 - .L_12)
	.align		4
.L_12:
        /*004c*/ 	.word	index@(_Z7knn_gpuPKfiS0_iiiPfPi)
        /*0050*/ 	.word	0x00000000


	//----- nvinfo : EIATTR_MIN_STACK_SIZE
	.align		4
.L_13:
        /*0054*/ 	.byte	0x04, 0x12
        /*0056*/ 	.short	(.L_15 - .L_14)
	.align		4
.L_14:
        /*0058*/ 	.word	index@(_Z19cosine_distance_gpuPKfiS0_iiiiPi)
        /*005c*/ 	.word	0x00000000
.L_15:


//--------------------- .nv.compat                --------------------------
	.section	.nv.compat,"",@"SHT_CUDA_COMPAT_INFO"
	.align	4
        /*0000*/ 	.byte	0x02, 0x09, 0x00, 0x00, 0x02, 0x02, 0x01, 0x00, 0x02, 0x05, 0x05, 0x00, 0x03, 0x07, 0x01, 0x01
        /*0010*/ 	.byte	0x02, 0x03, 0x00, 0x00, 0x02, 0x06, 0x01, 0x00, 0x04, 0x0b, 0x08, 0x00, 0x01, 0x00, 0x00, 0x00
        /*0020*/ 	.byte	0x00, 0x00, 0x00, 0x00


//--------------------- .nv.info._Z7knn_gpuPKfiS0_iiiPfPi --------------------------
	.section	.nv.info._Z7knn_gpuPKfiS0_iiiPfPi,"",@"SHT_CUDA_INFO"
	.sectionflags	@""
	.align	4


	//----- nvinfo : EIATTR_CUDA_API_VERSION
	.align		4
        /*0000*/ 	.byte	0x04, 0x37
        /*0002*/ 	.short	(.L_17 - .L_16)
.L_16:
        /*0004*/ 	.word	0x00000082


	//----- nvinfo : EIATTR_KPARAM_INFO
	.align		4
.L_17:
        /*0008*/ 	.byte	0x04, 0x17
        /*000a*/ 	.short	(.L_19 - .L_18)
.L_18:
        /*000c*/ 	.word	0x00000000
        /*0010*/ 	.short	0x0007
        /*0012*/ 	.short	0x0030
        /*0014*/ 	.byte	0x00, 0xf5, 0x21, 0x00


	//----- nvinfo : EIATTR_KPARAM_INFO
	.align		4
.L_19:
        /*0018*/ 	.byte	0x04, 0x17
        /*001a*/ 	.short	(.L_21 - .L_20)
.L_20:
        /*001c*/ 	.word	0x00000000
        /*0020*/ 	.short	0x0006
        /*0022*/ 	.short	0x0028
        /*0024*/ 	.byte	0x00, 0xf5, 0x21, 0x00


	//----- nvinfo : EIATTR_KPARAM_INFO
	.align		4
.L_21:
        /*0028*/ 	.byte	0x04, 0x17
        /*002a*/ 	.short	(.L_23 - .L_22)
.L_22:
        /*002c*/ 	.word	0x00000000
        /*0030*/ 	.short	0x0005
        /*0032*/ 	.short	0x0020
        /*0034*/ 	.byte	0x00, 0xf0, 0x11, 0x00


	//----- nvinfo : EIATTR_KPARAM_INFO
	.align		4
.L_23:
        /*0038*/ 	.byte	0x04, 0x17
        /*003a*/ 	.short	(.L_25 - .L_24)
.L_24:
        /*003c*/ 	.word	0x00000000
        /*0040*/ 	.short	0x0004
        /*0042*/ 	.short	0x001c
        /*0044*/ 	.byte	0x00, 0xf0, 0x11, 0x00


	//----- nvinfo : EIATTR_KPARAM_INFO
	.align		4
.L_25:
        /*0048*/ 	.byte	0x04, 0x17
        /*004a*/ 	.short	(.L_27 - .L_26)
.L_26:
        /*004c*/ 	.word	0x00000000
        /*0050*/ 	.short	0x0003
        /*0052*/ 	.short	0x0018
        /*0054*/ 	.byte	0x00, 0xf0, 0x11, 0x00


	//----- nvinfo : EIATTR_KPARAM_INFO
	.align		4
.L_27:
        /*0058*/ 	.byte	0x04, 0x17
        /*005a*/ 	.short	(.L_29 - .L_28)
.L_28:
        /*005c*/ 	.word	0x00000000
        /*0060*/ 	.short	0x0002
        /*0062*/ 	.short	0x0010
        /*0064*/ 	.byte	0x00, 0xf5, 0x21, 0x00


	//----- nvinfo : EIATTR_KPARAM_INFO
	.align		4
.L_29:
        /*0068*/ 	.byte	0x04, 0x17
        /*006a*/ 	.short	(.L_31 - .L_30)
.L_30:
        /*006c*/ 	.word	0x00000000
        /*0070*/ 	.short	0x0001
        /*0072*/ 	.short	0x0008
        /*0074*/ 	.byte	0x00, 0xf0, 0x11, 0x00


	//----- nvinfo : EIATTR_KPARAM_INFO
	.align		4
.L_31:
        /*0078*/ 	.byte	0x04, 0x17
        /*007a*/ 	.short	(.L_33 - .L_32)
.L_32:
        /*007c*/ 	.word	0x00000000
        /*0080*/ 	.short	0x0000
        /*0082*/ 	.short	0x0000
        /*0084*/ 	.byte	0x00, 0xf5, 0x21, 0x00


	//----- nvinfo : EIATTR_SPARSE_MMA_MASK
	.align		4
.L_33:
        /*0088*/ 	.byte	0x03, 0x50
        /*008a*/ 	.short	0x0000


	//----- nvinfo : EIATTR_MAXREG_COUNT
	.align		4
        /*008c*/ 	.byte	0x03, 0x1b
        /*008e*/ 	.short	0x00ff


	//----- nvinfo : EIATTR_EXTERNS
	.align		4
        /*0090*/ 	.byte	0x04, 0x0f
        /*0092*/ 	.short	(.L_35 - .L_34)


	//   ....[0]....
	.align		4
.L_34:
        /*0094*/ 	.word	index@(malloc)


	//   ....[1]....
	.align		4
        /*0098*/ 	.word	index@(free)


	//----- nvinfo : EIATTR_MERCURY_ISA_VERSION
	.align		4
.L_35:
        /*009c*/ 	.byte	0x03, 0x5f
        /*009e*/ 	.short	0x0101


	//----- nvinfo : EIATTR_VRC_CTA_INIT_COUNT
	.align		4
        /*00a0*/ 	.byte	0x02, 0x4a
	.zero		1
	.zero		1


	//----- nvinfo : EIATTR_SYSCALL_OFFSETS
	.align		4
        /*00a4*/ 	.byte	0x04, 0x46
        /*00a6*/ 	.short	(.L_37 - .L_36)


	//   ....[0]....
.L_36:
        /*00a8*/ 	.word	0x000000b0


	//   ....[1]....
        /*00ac*/ 	.word	0x00000160


	//   ....[2]....
        /*00b0*/ 	.word	0x00006b30


	//   ....[3]....
        /*00b4*/ 	.word	0x00006b80


	//----- nvinfo : EIATTR_EXIT_INSTR_OFFSETS
	.align		4
.L_37:
        /*00b8*/ 	.byte	0x04, 0x1c
        /*00ba*/ 	.short	(.L_39 - .L_38)


	//   ....[0]....
.L_38:
        /*00bc*/ 	.word	0x00006b90


	//----- nvinfo : EIATTR_CRS_STACK_SIZE
	.align		4
.L_39:
        /*00c0*/ 	.byte	0x04, 0x1e
        /*00c2*/ 	.short	(.L_41 - .L_40)
.L_40:
        /*00c4*/ 	.word	0x00000000


	//----- nvinfo : EIATTR_CBANK_PARAM_SIZE
	.align		4
.L_41:
        /*00c8*/ 	.byte	0x03, 0x19
        /*00ca*/ 	.short	0x0038


	//----- nvinfo : EIATTR_PARAM_CBANK
	.align		4
        /*00cc*/ 	.byte	0x04, 0x0a
        /*00ce*/ 	.short	(.L_43 - .L_42)
	.align		4
.L_42:
        /*00d0*/ 	.word	index@(.nv.constant0._Z7knn_gpuPKfiS0_iiiPfPi)
        /*00d4*/ 	.short	0x0380
        /*00d6*/ 	.short	0x0038


	//----- nvinfo : EIATTR_SW_WAR
	.align		4
.L_43:
        /*00d8*/ 	.byte	0x04, 0x36
        /*00da*/ 	.short	(.L_45 - .L_44)
.L_44:
        /*00dc*/ 	.word	0x00000008
.L_45:


//--------------------- .nv.info._Z19cosine_distance_gpuPKfiS0_iiiiPi --------------------------
	.section	.nv.info._Z19cosine_distance_gpuPKfiS0_iiiiPi,"",@"SHT_CUDA_INFO"
	.sectionflags	@""
	.align	4


	//----- nvinfo : EIATTR_CUDA_API_VERSION
	.align		4
        /*0000*/ 	.byte	0x04, 0x37
        /*0002*/ 	.short	(.L_47 - .L_46)
.L_46:
        /*0004*/ 	.word	0x00000082


	//----- nvinfo : EIATTR_KPARAM_INFO
	.align		4
.L_47:
        /*0008*/ 	.byte	0x04, 0x17
        /*000a*/ 	.short	(.L_49 - .L_48)
.L_48:
        /*000c*/ 	.word	0x00000000
        /*0010*/ 	.short	0x0007
        /*0012*/ 	.short	0x0028
        /*0014*/ 	.byte	0x00, 0xf5, 0x21, 0x00


	//----- nvinfo : EIATTR_KPARAM_INFO
	.align		4
.L_49:
        /*0018*/ 	.byte	0x04, 0x17
        /*001a*/ 	.short	(.L_51 - .L_50)
.L_50:
        /*001c*/ 	.word	0x00000000
        /*0020*/ 	.short	0x0006
        /*0022*/ 	.short	0x0024
        /*0024*/ 	.byte	0x00, 0xf0, 0x11, 0x00


	//----- nvinfo : EIATTR_KPARAM_INFO
	.align		4
.L_51:
        /*0028*/ 	.byte	0x04, 0x17
        /*002a*/ 	.short	(.L_53 - .L_52)
.L_52:
        /*002c*/ 	.word	0x00000000
        /*0030*/ 	.short	0x0005
        /*0032*/ 	.short	0x0020
        /*0034*/ 	.byte	0x00, 0xf0, 0x11, 0x00


	//----- nvinfo : EIATTR_KPARAM_INFO
	.align		4
.L_53:
        /*0038*/ 	.byte	0x04, 0x17
        /*003a*/ 	.short	(.L_55 - .L_54)
.L_54:
        /*003c*/ 	.word	0x00000000
        /*0040*/ 	.short	0x0004
        /*0042*/ 	.short	0x001c
        /*0044*/ 	.byte	0x00, 0xf0, 0x11, 0x00


	//----- nvinfo : EIATTR_KPARAM_INFO
	.align		4
.L_55:
        /*0048*/ 	.byte	0x04, 0x17
        /*004a*/ 	.short	(.L_57 - .L_56)
.L_56:
        /*004c*/ 	.word	0x00000000
        /*0050*/ 	.short	0x0003
        /*0052*/ 	.short	0x0018
        /*0054*/ 	.byte	0x00, 0xf0, 0x11, 0x00


	//----- nvinfo : EIATTR_KPARAM_INFO
	.align		4
.L_57:
        /*0058*/ 	.byte	0x04, 0x17
        /*005a*/ 	.short	(.L_59 - .L_58)
.L_58:
        /*005c*/ 	.word	0x00000000
        /*0060*/ 	.short	0x0002
        /*0062*/ 	.short	0x0010
        /*0064*/ 	.byte	0x00, 0xf5, 0x21, 0x00


	//----- nvinfo : EIATTR_KPARAM_INFO
	.align		4
.L_59:
        /*0068*/ 	.byte	0x04, 0x17
        /*006a*/ 	.short	(.L_61 - .L_60)
.L_60:
        /*006c*/ 	.word	0x00000000
        /*0070*/ 	.short	0x0001
        /*0072*/ 	.short	0x0008
        /*0074*/ 	.byte	0x00, 0xf0, 0x11, 0x00


	//----- nvinfo : EIATTR_KPARAM_INFO
	.align		4
.L_61:
        /*0078*/ 	.byte	0x04, 0x17
        /*007a*/ 	.short	(.L_63 - .L_62)
.L_62:
        /*007c*/ 	.word	0x00000000
        /*0080*/ 	.short	0x0000
        /*0082*/ 	.short	0x0000
        /*0084*/ 	.byte	0x00, 0xf5, 0x21, 0x00


	//----- nvinfo : EIATTR_SPARSE_MMA_MASK
	.align		4
.L_63:
        /*0088*/ 	.byte	0x03, 0x50
        /*008a*/ 	.short	0x0000


	//----- nvinfo : EIATTR_MAXREG_COUNT
	.align		4
        /*008c*/ 	.byte	0x03, 0x1b
        /*008e*/ 	.short	0x00ff


	//----- nvinfo : EIATTR_MERCURY_ISA_VERSION
	.align		4
        /*0090*/ 	.byte	0x03, 0x5f
        /*0092*/ 	.short	0x0101


	//----- nvinfo : EIATTR_VRC_CTA_INIT_COUNT
	.align		4
        /*0094*/ 	.byte	0x02, 0x4a
	.zero		1
	.zero		1


	//----- nvinfo : EIATTR_EXIT_INSTR_OFFSETS
	.align		4
        /*0098*/ 	.byte	0x04, 0x1c
        /*009a*/ 	.short	(.L_65 - .L_64)


	//   ....[0]....
.L_64:
        /*009c*/ 	.word	0x00001910


	//----- nvinfo : EIATTR_CRS_STACK_SIZE
	.align		4
.L_65:
        /*00a0*/ 	.byte	0x04, 0x1e
        /*00a2*/ 	.short	(.L_67 - .L_66)
.L_66:
        /*00a4*/ 	.word	0x00000000


	//----- nvinfo : EIATTR_CBANK_PARAM_SIZE
	.align		4
.L_67:
        /*00a8*/ 	.byte	0x03, 0x19
        /*00aa*/ 	.short	0x0030


	//----- nvinfo : EIATTR_PARAM_CBANK
	.align		4
        /*00ac*/ 	.byte	0x04, 0x0a
        /*00ae*/ 	.short	(.L_69 - .L_68)
	.align		4
.L_68:
        /*00b0*/ 	.word	index@(.nv.constant0._Z19cosine_distance_gpuPKfiS0_iiiiPi)
        /*00b4*/ 	.short	0x0380
        /*00b6*/ 	.short	0x0030


	//----- nvinfo : EIATTR_SW_WAR
	.align		4
.L_69:
        /*00b8*/ 	.byte	0x04, 0x36
        /*00ba*/ 	.short	(.L_71 - .L_70)
.L_70:
        /*00bc*/ 	.word	0x00000008
.L_71:


//--------------------- .nv.callgraph             --------------------------
	.section	.nv.callgraph,"",@"SHT_CUDA_CALLGRAPH"
	.align	4
	.sectionentsize	8
	.align		4
        /*0000*/ 	.word	0x00000000
	.align		4
        /*0004*/ 	.word	0xffffffff
	.align		4
        /*0008*/ 	.word	index@(_Z7knn_gpuPKfiS0_iiiPfPi)
	.align		4
        /*000c*/ 	.word	index@(free)
	.align		4
        /*0010*/ 	.word	index@(_Z7knn_gpuPKfiS0_iiiPfPi)
	.align		4
        /*0014*/ 	.word	index@(malloc)
	.align		4
        /*0018*/ 	.word	0x00000000
	.align		4
        /*001c*/ 	.word	0xfffffffe
	.align		4
        /*0020*/ 	.word	0x00000000
	.align		4
        /*0024*/ 	.word	0xfffffffd
	.align		4
        /*0028*/ 	.word	0x00000000
	.align		4
        /*002c*/ 	.word	0xfffffffc


//--------------------- .nv.constant4             --------------------------
	.section	.nv.constant4,"a",@progbits
	.align	8
	.align		8
.nv.constant4:
        /*0000*/ 	.dword	malloc
	.align		8
        /*0008*/ 	.dword	free


//--------------------- .text._Z7knn_gpuPKfiS0_iiiPfPi --------------------------
	.section	.text._Z7knn_gpuPKfiS0_iiiPfPi,"ax",@progbits
	.align	128
        .global         _Z7knn_gpuPKfiS0_iiiPfPi
        .type           _Z7knn_gpuPKfiS0_iiiPfPi,@function
        .size           _Z7knn_gpuPKfiS0_iiiPfPi,(.L_x_106 - _Z7knn_gpuPKfiS0_iiiPfPi)
        .other          _Z7knn_gpuPKfiS0_iiiPfPi,@"STO_CUDA_ENTRY STV_DEFAULT"
_Z7knn_gpuPKfiS0_iiiPfPi:
.text._Z7knn_gpuPKfiS0_iiiPfPi:
[----:B------:R-:W0:Y:S01]  /*0000*/  LDC R1, c[0x0][0x37c] ;  /* 0x0000df00ff017b82 */ /* 0x000e220000000800 */
[----:B------:R-:W1:Y:S01]  /*0010*/  LDCU UR36, c[0x0][0x388] ;  /* 0x00007100ff2477ac */ /* 0x000e620008000800 */
[----:B------:R-:W-:-:S06]  /*0020*/  MOV R2, 0x0 ;  /* 0x0000000000027802 */ /* 0x000fcc0000000f00 */
[----:B------:R2:W3:Y:S01]  /*0030*/  LDC.64 R6, c[0x4][R2] ;  /* 0x0100000002067b82 */ /* 0x0004e20000000a00 */
[----:B-1----:R-:W-:-:S06]  /*0040*/  UIMAD.WIDE UR36, UR36, 0x4, URZ ;  /* 0x00000004242478a5 */ /* 0x002fcc000f8e02ff */
[----:B------:R-:W-:Y:S02]  /*0050*/  IMAD.U32 R9, RZ, RZ, UR37 ;  /* 0x00000025ff097e24 */ /* 0x000fe4000f8e00ff */
[----:B------:R-:W-:Y:S02]  /*0060*/  IMAD.U32 R5, RZ, RZ, UR37 ;  /* 0x00000025ff057e24 */ /* 0x000fe4000f8e00ff */
[----:B------:R-:W-:Y:S02]  /*0070*/  IMAD.U32 R4, RZ, RZ, UR36 ;  /* 0x00000024ff047e24 */ /* 0x000fe4000f8e00ff */
[----:B------:R-:W-:Y:S02]  /*0080*/  IMAD.U32 R8, RZ, RZ, UR36 ;  /* 0x00000024ff087e24 */ /* 0x000fe4000f8e00ff */
[----:B--2---:R-:W-:-:S07]  /*0090*/  IMAD.MOV.U32 R5, RZ, RZ, R9 ;  /* 0x000000ffff057224 */ /* 0x004fce00078e0009 */
[----:B------:R-:W-:-:S07]  /*00a0*/  LEPC R20, `(.L_x_0) ;  /* 0x000000001014794e */ /* 0x000fce0000000000 */
[----:B0--3--:R-:W-:Y:S05]  /*00b0*/  CALL.ABS.NOINC R6 ;  /* 0x0000000006007343 */ /* 0x009fea0003c00000 */
.L_x_0:
[----:B------:R-:W0:Y:S01]  /*00c0*/  LDC.64 R2, c[0x4][R2] ;  /* 0x0100000002027b82 */ /* 0x000e220000000a00 */
[----:B------:R-:W-:Y:S02]  /*00d0*/  IMAD.U32 R6, RZ, RZ, UR36 ;  /* 0x00000024ff067e24 */ /* 0x000fe4000f8e00ff */
[----:B------:R-:W-:Y:S02]  /*00e0*/  IMAD.U32 R9, RZ, RZ, UR37 ;  /* 0x00000025ff097e24 */ /* 0x000fe4000f8e00ff */
[----:B------:R-:W-:Y:S02]  /*00f0*/  IMAD.MOV.U32 R16, RZ, RZ, R4 ;  /* 0x000000ffff107224 */ /* 0x000fe400078e0004 */
[----:B------:R-:W-:Y:S02]  /*0100*/  IMAD.MOV.U32 R17, RZ, RZ, R5 ;  /* 0x000000ffff117224 */ /* 0x000fe400078e0005 */
[----:B------:R-:W-:Y:S02]  /*0110*/  IMAD.U32 R7, RZ, RZ, UR37 ;  /* 0x00000025ff077e24 */ /* 0x000fe4000f8e00ff */
[----:B------:R-:W-:-:S02]  /*0120*/  IMAD.U32 R8, RZ, RZ, UR36 ;  /* 0x00000024ff087e24 */ /* 0x000fc4000f8e00ff */
[----:B------:R-:W-:Y:S02]  /*0130*/  IMAD.MOV.U32 R4, RZ, RZ, R6 ;  /* 0x000000ffff047224 */ /* 0x000fe400078e0006 */
[----:B------:R-:W-:-:S07]  /*0140*/  IMAD.MOV.U32 R5, RZ, RZ, R9 ;  /* 0x000000ffff057224 */ /* 0x000fce00078e0009 */
[----:B------:R-:W-:-:S07]  /*0150*/  LEPC R20, `(.L_x_1) ;  /* 0x000000001014794e */ /* 0x000fce0000000000 */
[----:B0-----:R-:W-:Y:S05]  /*0160*/  CALL.ABS.NOINC R2 ;  /* 0x0000000002007343 */ /* 0x001fea0003c00000 */
.L_x_1:
[----:B------:R-:W0:Y:S02]  /*0170*/  LDC R7, c[0x0][0x398] ;  /* 0x0000e600ff077b82 */ /* 0x000e240000000800 */
[----:B0-----:R-:W-:-:S13]  /*0180*/  ISETP.GE.AND P0, PT, R7, 0x1, PT ;  /* 0x000000010700780c */ /* 0x001fda0003f06270 */
[----:B------:R-:W-:Y:S05]  /*0190*/  @!P0 BRA `(.L_x_2) ;  /* 0x0000006800588947 */ /* 0x000fea0003800000 */
[----:B------:R-:W0:Y:S08]  /*01a0*/  LDC R10, c[0x0][0x388] ;  /* 0x0000e200ff0a7b82 */ /* 0x000e300000000800 */
[----:B------:R-:W1:Y:S08]  /*01b0*/  LDC R2, c[0x0][0x3a0] ;  /* 0x0000e800ff027b82 */ /* 0x000e700000000800 */
[----:B------:R-:W2:Y:S01]  /*01c0*/  LDC.64 R14, c[0x0][0x358] ;  /* 0x0000d600ff0e7b82 */ /* 0x000ea20000000a00 */
[----:B0-----:R-:W-:-:S13]  /*01d0*/  ISETP.GE.AND P0, PT, R10, 0x2, PT ;  /* 0x000000020a00780c */ /* 0x001fda0003f06270 */
[----:B-1----:R-:W-:Y:S05]  /*01e0*/  @!P0 BRA `(.L_x_3) ;  /* 0x0000004c00a48947 */ /* 0x002fea0003800000 */
[C---:B------:R-:W-:Y:S01]  /*01f0*/  ISETP.GE.AND P0, PT, R2.reuse, 0x2, PT ;  /* 0x000000020200780c */ /* 0x040fe20003f06270 */
[----:B------:R-:W-:-:S04]  /*0200*/  VIADD R3, R2, 0xffffffff ;  /* 0xffffffff02037836 */ /* 0x000fc80000000000 */
[----:B------:R-:W-:-:S08]  /*0210*/  IMAD.WIDE R12, R3, 0x4, R16 ;  /* 0x00000004030c7825 */ /* 0x000fd000078e0210 */
[----:B------:R-:W-:Y:S05]  /*0220*/  @!P0 BRA `(.L_x_4) ;  /* 0x0000001800148947 */ /* 0x000fea0003800000 */
[----:B------:R-:W-:Y:S01]  /*0230*/  IADD3 R6, P0, PT, R4, 0x20, RZ ;  /* 0x0000002004067810 */ /* 0x000fe20007f1e0ff */
[----:B------:R-:W-:Y:S01]  /*0240*/  BSSY.RECONVERGENT B0, `(.L_x_5) ;  /* 0x0000182000007945 */ /* 0x000fe20003800200 */
[----:B------:R-:W-:Y:S01]  /*0250*/  LOP3.LUT R0, R2, 0x7, RZ, 0xc0, !PT ;  /* 0x0000000702007812 */ /* 0x000fe200078ec0ff */
[----:B------:R-:W-:Y:S01]  /*0260*/  IMAD.MOV.U32 R11, RZ, RZ, RZ ;  /* 0x000000ffff0b7224 */ /* 0x000fe200078e00ff */
[C---:B------:R-:W-:Y:S01]  /*0270*/  LOP3.LUT R7, R10.reuse, 0xf, RZ, 0xc0, !PT ;  /* 0x0000000f0a077812 */ /* 0x040fe200078ec0ff */
[----:B------:R-:W-:Y:S01]  /*0280*/  IMAD.X R28, RZ, RZ, R5, P0 ;  /* 0x000000ffff1c7224 */ /* 0x000fe200000e0605 */
[C---:B------:R-:W-:Y:S02]  /*0290*/  LOP3.LUT R8, R10.reuse, 0x7, RZ, 0xc0, !PT ;  /* 0x000000070a087812 */ /* 0x040fe400078ec0ff */
[----:B------:R-:W-:Y:S02]  /*02a0*/  LOP3.LUT R9, R10, 0x7ffffff0, RZ, 0xc0, !PT ;  /* 0x7ffffff00a097812 */ /* 0x000fe400078ec0ff */
[----:B------:R-:W-:-:S02]  /*02b0*/  LOP3.LUT R2, R2, 0x7ffffff8, RZ, 0xc0, !PT ;  /* 0x7ffffff802027812 */ /* 0x000fc400078ec0ff */
[----:B------:R-:W-:-:S07]  /*02c0*/  LOP3.LUT R10, R10, 0x3, RZ, 0xc0, !PT ;  /* 0x000000030a0a7812 */ /* 0x000fce00078ec0ff */
.L_x_26:
[----:B------:R-:W0:Y:S02]  /*02d0*/  LDCU UR4, c[0x0][0x388] ;  /* 0x00007100ff0477ac */ /* 0x000e240008000800 */
[----:B0-----:R-:W-:-:S09]  /*02e0*/  UISETP.GT.AND UP0, UPT, UR4, URZ, UPT ;  /* 0x000000ff0400728c */ /* 0x001fd2000bf04270 */
[----:B-12---:R-:W-:Y:S05]  /*02f0*/  BRA.U !UP0, `(.L_x_6) ;  /* 0x0000000908307547 */ /* 0x006fea000b800000 */
[----:B------:R-:W-:Y:S01]  /*0300*/  UISETP.GE.U32.AND UP0, UPT, UR4, 0x10, UPT ;  /* 0x000000100400788c */ /* 0x000fe2000bf06070 */
[----:B------:R-:W-:-:S08]  /*0310*/  IMAD.MOV.U32 R21, RZ, RZ, RZ ;  /* 0x000000ffff157224 */ /* 0x000fd000078e00ff */
[----:B------:R-:W-:Y:S05]  /*0320*/  BRA.U !UP0, `(.L_x_7) ;  /* 0x0000000108f07547 */ /* 0x000fea000b800000 */
[----:B------:R-:W-:Y:S01]  /*0330*/  BSSY.RECONVERGENT B1, `(.L_x_8) ;  /* 0x000003a000017945 */ /* 0x000fe20003800200 */
[----:B------:R-:W-:Y:S02]  /*0340*/  IMAD.MOV.U32 R20, RZ, RZ, RZ ;  /* 0x000000ffff147224 */ /* 0x000fe400078e00ff */
[----:B------:R-:W-:Y:S02]  /*0350*/  IMAD.MOV.U32 R21, RZ, RZ, R6 ;  /* 0x000000ffff157224 */ /* 0x000fe400078e0006 */
[----:B------:R-:W-:-:S07]  /*0360*/  IMAD.MOV.U32 R22, RZ, RZ, R28 ;  /* 0x000000ffff167224 */ /* 0x000fce00078e001c */
.L_x_9:
[C---:B--2---:R-:W-:Y:S01]  /*0370*/  R2UR UR4, R14.reuse ;  /* 0x000000000e0472ca */ /* 0x044fe200000e0000 */
[----:B---3--:R-:W-:Y:S01]  /*0380*/  IMAD.MOV.U32 R18, RZ, RZ, R21 ;  /* 0x000000ffff127224 */ /* 0x008fe200078e0015 */
[C---:B------:R-:W-:Y:S01]  /*0390*/  R2UR UR5, R15.reuse ;  /* 0x000000000f0572ca */ /* 0x040fe200000e0000 */
[----:B------:R-:W-:Y:S01]  /*03a0*/  IMAD.MOV.U32 R19, RZ, RZ, R22 ;  /* 0x000000ffff137224 */ /* 0x000fe200078e0016 */
[----:B------:R-:W-:Y:S01]  /*03b0*/  R2UR UR6, R14 ;  /* 0x000000000e0672ca */ /* 0x000fe200000e0000 */
[C---:B------:R-:W-:Y:S01]  /*03c0*/  VIADD R21, R20.reuse, 0x1 ;  /* 0x0000000114157836 */ /* 0x040fe20000000000 */
[C---:B------:R-:W-:Y:S01]  /*03d0*/  R2UR UR7, R15.reuse ;  /* 0x000000000f0772ca */ /* 0x040fe200000e0000 */
[----:B------:R-:W-:Y:S01]  /*03e0*/  VIADD R23, R20, 0x2 ;  /* 0x0000000214177836 */ /* 0x000fe20000000000 */
        /* <DEDUP_REMOVED lines=9> */
[----:B------:R-:W-:Y:S01]  /*0480*/  VIADD R33, R20, 0x7 ;  /* 0x0000000714217836 */ /* 0x000fe20000000000 */
[C---:B------:R-:W-:Y:S01]  /*0490*/  R2UR UR13, R15.reuse ;  /* 0x000000000f0d72ca */ /* 0x040fe200000e0000 */
[----:B------:R0:W-:Y:S01]  /*04a0*/  ST.E desc[UR4][R18.64+-0x1c], R21 ;  /* 0xffffe41512007985 */ /* 0x0001e2000c101904 */
[----:B------:R-:W-:Y:S01]  /*04b0*/  R2UR UR14, R14 ;  /* 0x000000000e0e72ca */ /* 0x000fe200000e0000 */
[----:B------:R-:W-:Y:S01]  /*04c0*/  VIADD R35, R20, 0x8 ;  /* 0x0000000814237836 */ /* 0x000fe20000000000 */
[----:B------:R-:W-:Y:S01]  /*04d0*/  R2UR UR15, R15 ;  /* 0x000000000f0f72ca */ /* 0x000fe200000e0000 */
[----:B------:R1:W-:Y:S01]  /*04e0*/  ST.E desc[UR6][R18.64+-0x18], R23 ;  /* 0xffffe81712007985 */ /* 0x0003e2000c101906 */
[----:B------:R-:W-:-:S02]  /*04f0*/  R2UR UR16, R14 ;  /* 0x000000000e1072ca */ /* 0x000fc400000e0000 */
[C---:B------:R-:W-:Y:S01]  /*0500*/  R2UR UR17, R15.reuse ;  /* 0x000000000f1172ca */ /* 0x040fe200000e0000 */
[----:B------:R2:W-:Y:S01]  /*0510*/  ST.E desc[UR8][R18.64+-0x14], R25 ;  /* 0xffffec1912007985 */ /* 0x0005e2000c101908 */
[----:B------:R-:W-:Y:S02]  /*0520*/  R2UR UR18, R14 ;  /* 0x000000000e1272ca */ /* 0x000fe400000e0000 */
[----:B------:R-:W-:Y:S01]  /*0530*/  R2UR UR19, R15 ;  /* 0x000000000f1372ca */ /* 0x000fe200000e0000 */
[----:B------:R3:W-:Y:S01]  /*0540*/  ST.E desc[UR10][R18.64+-0x10], R27 ;  /* 0xfffff01b12007985 */ /* 0x0007e2000c10190a */
[----:B0-----:R-:W-:-:S03]  /*0550*/  VIADD R21, R20, 0x9 ;  /* 0x0000000914157836 */ /* 0x001fc60000000000 */
[----:B------:R0:W-:Y:S01]  /*0560*/  ST.E desc[UR12][R18.64+-0xc], R29 ;  /* 0xfffff41d12007985 */ /* 0x0001e2000c10190c */
[----:B-1----:R-:W-:-:S03]  /*0570*/  VIADD R23, R20, 0xa ;  /* 0x0000000a14177836 */ /* 0x002fc60000000000 */
[----:B------:R1:W-:Y:S01]  /*0580*/  ST.E desc[UR14][R18.64+-0x8], R31 ;  /* 0xfffff81f12007985 */ /* 0x0003e2000c10190e */
[----:B--2---:R-:W-:-:S03]  /*0590*/  VIADD R25, R20, 0xb ;  /* 0x0000000b14197836 */ /* 0x004fc60000000000 */
[----:B------:R2:W-:Y:S01]  /*05a0*/  ST.E desc[UR16][R18.64+-0x4], R33 ;  /* 0xfffffc2112007985 */ /* 0x0005e2000c101910 */
[C---:B---3--:R-:W-:Y:S02]  /*05b0*/  VIADD R27, R20.reuse, 0xc ;  /* 0x0000000c141b7836 */ /* 0x048fe40000000000 */
[C---:B0-----:R-:W-:Y:S01]  /*05c0*/  VIADD R29, R20.reuse, 0xd ;  /* 0x0000000d141d7836 */ /* 0x041fe20000000000 */
[----:B------:R0:W-:Y:S01]  /*05d0*/  ST.E desc[UR4][R18.64+-0x20], R20 ;  /* 0xffffe01412007985 */ /* 0x0001e2000c101904 */
[----:B-1----:R-:W-:-:S03]  /*05e0*/  VIADD R31, R20, 0xe ;  /* 0x0000000e141f7836 */ /* 0x002fc60000000000 */
[----:B------:R1:W-:Y:S01]  /*05f0*/  ST.E desc[UR6][R18.64+0x4], R21 ;  /* 0x0000041512007985 */ /* 0x0003e2000c101906 */
[----:B--2---:R-:W-:-:S03]  /*0600*/  VIADD R33, R20, 0xf ;  /* 0x0000000f14217836 */ /* 0x004fc60000000000 */
[----:B------:R3:W-:Y:S01]  /*0610*/  ST.E desc[UR18][R18.64], R35 ;  /* 0x0000002312007985 */ /* 0x0007e2000c101912 */
[----:B0-----:R-:W-:-:S03]  /*0620*/  VIADD R20, R20, 0x10 ;  /* 0x0000001014147836 */ /* 0x001fc60000000000 */
[----:B------:R3:W-:Y:S01]  /*0630*/  ST.E desc[UR8][R18.64+0x8], R23 ;  /* 0x0000081712007985 */ /* 0x0007e2000c101908 */
[----:B-1----:R-:W-:-:S03]  /*0640*/  IADD3 R21, P1, PT, R18, 0x40, RZ ;  /* 0x0000004012157810 */ /* 0x002fc60007f3e0ff */
[----:B------:R3:W-:Y:S01]  /*0650*/  ST.E desc[UR10][R18.64+0xc], R25 ;  /* 0x00000c1912007985 */ /* 0x0007e2000c10190a */
[----:B------:R-:W-:-:S03]  /*0660*/  ISETP.NE.AND P0, PT, R20, R9, PT ;  /* 0x000000091400720c */ /* 0x000fc60003f05270 */
[----:B------:R3:W-:Y:S01]  /*0670*/  ST.E desc[UR12][R18.64+0x10], R27 ;  /* 0x0000101b12007985 */ /* 0x0007e2000c10190c */
[----:B------:R-:W-:-:S03]  /*0680*/  IMAD.X R22, RZ, RZ, R19, P1 ;  /* 0x000000ffff167224 */ /* 0x000fc600008e0613 */
[----:B------:R3:W-:Y:S04]  /*0690*/  ST.E desc[UR14][R18.64+0x14], R29 ;  /* 0x0000141d12007985 */ /* 0x0007e8000c10190e */
[----:B------:R3:W-:Y:S04]  /*06a0*/  ST.E desc[UR16][R18.64+0x18], R31 ;  /* 0x0000181f12007985 */ /* 0x0007e8000c101910 */
[----:B------:R3:W-:Y:S01]  /*06b0*/  ST.E desc[UR18][R18.64+0x1c], R33 ;  /* 0x00001c2112007985 */ /* 0x0007e2000c101912 */
[----:B------:R-:W-:Y:S05]  /*06c0*/  @P0 BRA `(.L_x_9) ;  /* 0xfffffffc00280947 */ /* 0x000fea000383ffff */
[----:B------:R-:W-:Y:S05]  /*06d0*/  BSYNC.RECONVERGENT B1 ;  /* 0x0000000000017941 */ /* 0x000fea0003800200 */
.L_x_8:
[----:B------:R-:W-:-:S07]  /*06e0*/  IMAD.MOV.U32 R21, RZ, RZ, R9 ;  /* 0x000000ffff157224 */ /* 0x000fce00078e0009 */
.L_x_7:
[----:B------:R-:W-:-:S13]  /*06f0*/  ISETP.NE.AND P0, PT, R7, RZ, PT ;  /* 0x000000ff0700720c */ /* 0x000fda0003f05270 */
[----:B------:R-:W-:Y:S05]  /*0700*/  @!P0 BRA `(.L_x_6) ;  /* 0x00000004002c8947 */ /* 0x000fea0003800000 */
[----:B---3--:R-:W-:Y:S01]  /*0710*/  VIADD R18, R7, 0xffffffff ;  /* 0xffffffff07127836 */ /* 0x008fe20000000000 */
[----:B------:R-:W-:-:S04]  /*0720*/  ISETP.NE.AND P1, PT, R8, RZ, PT ;  /* 0x000000ff0800720c */ /* 0x000fc80003f25270 */
[----:B------:R-:W-:-:S13]  /*0730*/  ISETP.GE.U32.AND P0, PT, R18, 0x7, PT ;  /* 0x000000071200780c */ /* 0x000fda0003f06070 */
[----:B------:R-:W-:Y:S05]  /*0740*/  @!P0 BRA `(.L_x_10) ;  /* 0x0000000000848947 */ /* 0x000fea0003800000 */
[C---:B--2---:R-:W-:Y:S01]  /*0750*/  R2UR UR6, R14.reuse ;  /* 0x000000000e0672ca */ /* 0x044fe200000e0000 */
[----:B------:R-:W-:Y:S01]  /*0760*/  VIADD R23, R21, 0x1 ;  /* 0x0000000115177836 */ /* 0x000fe20000000000 */
[----:B------:R-:W-:Y:S01]  /*0770*/  R2UR UR7, R15 ;  /* 0x000000000f0772ca */ /* 0x000fe200000e0000 */
[----:B------:R-:W-:Y:S01]  /*0780*/  IMAD.WIDE.U32 R18, R21, 0x4, R4 ;  /* 0x0000000415127825 */ /* 0x000fe200078e0004 */
[C---:B------:R-:W-:Y:S02]  /*0790*/  R2UR UR8, R14.reuse ;  /* 0x000000000e0872ca */ /* 0x040fe400000e0000 */
        /* <DEDUP_REMOVED lines=13> */
[----:B------:R-:W-:Y:S01]  /*0870*/  ST.E desc[UR6][R18.64+0x4], R23 ;  /* 0x0000041712007985 */ /* 0x000fe2000c101906 */
[----:B------:R-:W-:-:S02]  /*0880*/  R2UR UR16, R14 ;  /* 0x000000000e1072ca */ /* 0x000fc400000e0000 */
[C---:B------:R-:W-:Y:S01]  /*0890*/  R2UR UR17, R15.reuse ;  /* 0x000000000f1172ca */ /* 0x040fe200000e0000 */
[----:B------:R-:W-:Y:S01]  /*08a0*/  ST.E desc[UR8][R18.64+0x8], R25 ;  /* 0x0000081912007985 */ /* 0x000fe2000c101908 */
[C---:B------:R-:W-:Y:S02]  /*08b0*/  R2UR UR18, R14.reuse ;  /* 0x000000000e1272ca */ /* 0x040fe400000e0000 */
[C---:B------:R-:W-:Y:S01]  /*08c0*/  R2UR UR19, R15.reuse ;  /* 0x000000000f1372ca */ /* 0x040fe200000e0000 */
[----:B------:R-:W-:Y:S01]  /*08d0*/  ST.E desc[UR10][R18.64+0xc], R27 ;  /* 0x00000c1b12007985 */ /* 0x000fe2000c10190a */
[----:B------:R-:W-:Y:S02]  /*08e0*/  R2UR UR4, R14 ;  /* 0x000000000e0472ca */ /* 0x000fe400000e0000 */
[----:B------:R-:W-:Y:S01]  /*08f0*/  R2UR UR5, R15 ;  /* 0x000000000f0572ca */ /* 0x000fe200000e0000 */
[----:B------:R-:W-:Y:S04]  /*0900*/  ST.E desc[UR12][R18.64+0x10], R29 ;  /* 0x0000101d12007985 */ /* 0x000fe8000c10190c */
[----:B------:R-:W-:Y:S04]  /*0910*/  ST.E desc[UR14][R18.64+0x14], R31 ;  /* 0x0000141f12007985 */ /* 0x000fe8000c10190e */
[----:B------:R-:W-:Y:S04]  /*0920*/  ST.E desc[UR16][R18.64+0x18], R33 ;  /* 0x0000182112007985 */ /* 0x000fe8000c101910 */
[----:B------:R-:W-:Y:S04]  /*0930*/  ST.E desc[UR18][R18.64+0x1c], R35 ;  /* 0x00001c2312007985 */ /* 0x000fe8000c101912 */
[----:B------:R0:W-:Y:S02]  /*0940*/  ST.E desc[UR4][R18.64], R21 ;  /* 0x0000001512007985 */ /* 0x0001e4000c101904 */
[----:B0-----:R-:W-:-:S07]  /*0950*/  VIADD R21, R21, 0x8 ;  /* 0x0000000815157836 */ /* 0x001fce0000000000 */
.L_x_10:
[----:B------:R-:W-:Y:S05]  /*0960*/  @!P1 BRA `(.L_x_6) ;  /* 0x0000000000949947 */ /* 0x000fea0003800000 */
[----:B------:R-:W-:Y:S01]  /*0970*/  VIADD R18, R8, 0xffffffff ;  /* 0xffffffff08127836 */ /* 0x000fe20000000000 */
        /* <DEDUP_REMOVED lines=10> */
[----:B------:R-:W-:Y:S01]  /*0a20*/  R2UR UR10, R14 ;  /* 0x000000000e0a72ca */ /* 0x000fe200000e0000 */
[----:B------:R-:W-:Y:S01]  /*0a30*/  VIADD R27, R21, 0x3 ;  /* 0x00000003151b7836 */ /* 0x000fe20000000000 */
[----:B------:R-:W-:-:S02]  /*0a40*/  R2UR UR11, R15 ;  /* 0x000000000f0b72ca */ /* 0x000fc400000e0000 */
[----:B------:R-:W-:Y:S02]  /*0a50*/  R2UR UR4, R14 ;  /* 0x000000000e0472ca */ /* 0x000fe400000e0000 */
[----:B------:R-:W-:Y:S01]  /*0a60*/  R2UR UR5, R15 ;  /* 0x000000000f0572ca */ /* 0x000fe200000e0000 */
[----:B------:R-:W-:Y:S04]  /*0a70*/  ST.E desc[UR6][R18.64+0x4], R23 ;  /* 0x0000041712007985 */ /* 0x000fe8000c101906 */
[----:B------:R-:W-:Y:S04]  /*0a80*/  ST.E desc[UR8][R18.64+0x8], R25 ;  /* 0x0000081912007985 */ /* 0x000fe8000c101908 */
[----:B------:R-:W-:Y:S04]  /*0a90*/  ST.E desc[UR10][R18.64+0xc], R27 ;  /* 0x00000c1b12007985 */ /* 0x000fe8000c10190a */
[----:B------:R0:W-:Y:S02]  /*0aa0*/  ST.E desc[UR4][R18.64], R21 ;  /* 0x0000001512007985 */ /* 0x0001e4000c101904 */
[----:B0-----:R-:W-:-:S07]  /*0ab0*/  VIADD R21, R21, 0x4 ;  /* 0x0000000415157836 */ /* 0x001fce0000000000 */
.L_x_11:
[----:B------:R-:W-:Y:S05]  /*0ac0*/  @!P1 BRA `(.L_x_6) ;  /* 0x00000000003c9947 */ /* 0x000fea0003800000 */
[----:B--2---:R-:W-:Y:S01]  /*0ad0*/  R2UR UR4, R14 ;  /* 0x000000000e0472ca */ /* 0x004fe200000e0000 */
[----:B------:R-:W-:Y:S01]  /*0ae0*/  IMAD.WIDE.U32 R18, R21, 0x4, R4 ;  /* 0x0000000415127825 */ /* 0x000fe200078e0004 */
[----:B------:R-:W-:Y:S02]  /*0af0*/  R2UR UR5, R15 ;  /* 0x000000000f0572ca */ /* 0x000fe400000e0000 */
[----:B------:R-:W-:-:S11]  /*0b00*/  ISETP.NE.AND P0, PT, R10, 0x1, PT ;  /* 0x000000010a00780c */ /* 0x000fd60003f05270 */
[----:B------:R0:W-:Y:S02]  /*0b10*/  ST.E desc[UR4][R18.64], R21 ;  /* 0x0000001512007985 */ /* 0x0001e4000c101904 */
[----:B------:R-:W-:Y:S05]  /*0b20*/  @!P0 BRA `(.L_x_6) ;  /* 0x0000000000248947 */ /* 0x000fea0003800000 */
[----:B------:R-:W-:Y:S01]  /*0b30*/  ISETP.NE.AND P0, PT, R10, 0x2, PT ;  /* 0x000000020a00780c */ /* 0x000fe20003f05270 */
[----:B------:R-:W-:Y:S01]  /*0b40*/  VIADD R23, R21, 0x1 ;  /* 0x0000000115177836 */ /* 0x000fe20000000000 */
[----:B------:R-:W-:Y:S02]  /*0b50*/  R2UR UR4, R14 ;  /* 0x000000000e0472ca */ /* 0x000fe400000e0000 */
[----:B------:R-:W-:-:S09]  /*0b60*/  R2UR UR5, R15 ;  /* 0x000000000f0572ca */ /* 0x000fd200000e0000 */
[----:B------:R-:W-:Y:S01]  /*0b70*/  @P0 R2UR UR6, R14 ;  /* 0x000000000e0602ca */ /* 0x000fe200000e0000 */
[----:B0-----:R-:W-:Y:S01]  /*0b80*/  @P0 VIADD R21, R21, 0x2 ;  /* 0x0000000215150836 */ /* 0x001fe20000000000 */
[----:B------:R-:W-:Y:S02]  /*0b90*/  @P0 R2UR UR7, R15 ;  /* 0x000000000f0702ca */ /* 0x000fe400000e0000 */
[----:B------:R1:W-:Y:S11]  /*0ba0*/  ST.E desc[UR4][R18.64+0x4], R23 ;  /* 0x0000041712007985 */ /* 0x0003f6000c101904 */
[----:B------:R1:W-:Y:S02]  /*0bb0*/  @P0 ST.E desc[UR6][R18.64+0x8], R21 ;  /* 0x0000081512000985 */ /* 0x0003e4000c101906 */
.L_x_6:
[----:B--2---:R-:W-:Y:S01]  /*0bc0*/  R2UR UR4, R14 ;  /* 0x000000000e0472ca */ /* 0x004fe200000e0000 */
[----:B------:R-:W-:Y:S01]  /*0bd0*/  BSSY.RECONVERGENT B2, `(.L_x_12) ;  /* 0x0000038000027945 */ /* 0x000fe20003800200 */
[----:B------:R-:W-:Y:S01]  /*0be0*/  R2UR UR5, R15 ;  /* 0x000000000f0572ca */ /* 0x000fe200000e0000 */
[----:B------:R-:W-:-:S12]  /*0bf0*/  IMAD.MOV.U32 R24, RZ, RZ, 0x1 ;  /* 0x00000001ff187424 */ /* 0x000fd800078e00ff */
[----:B------:R2:W-:Y:S02]  /*0c00*/  ST.E desc[UR4][R4.64], RZ ;  /* 0x000000ff04007985 */ /* 0x0005e4000c101904 */
.L_x_20:
[----:B------:R-:W-:Y:S01]  /*0c10*/  R2UR UR4, R14 ;  /* 0x000000000e0472ca */ /* 0x000fe200000e0000 */
[----:B01-3--:R-:W-:Y:S01]  /*0c20*/  IMAD.WIDE.U32 R18, R24, 0x4, R16 ;  /* 0x0000000418127825 */ /* 0x00bfe200078e0010 */
[----:B------:R-:W-:-:S13]  /*0c30*/  R2UR UR5, R15 ;  /* 0x000000000f0572ca */ /* 0x000fda00000e0000 */
[----:B------:R0:W5:Y:S01]  /*0c40*/  LD.E R27, desc[UR4][R18.64] ;  /* 0x00000004121b7980 */ /* 0x000162000c101900 */
[----:B------:R-:W1:Y:S01]  /*0c50*/  LDCU UR4, c[0x0][0x3a0] ;  /* 0x00007400ff0477ac */ /* 0x000e620008000800 */
[----:B------:R-:W-:Y:S04]  /*0c60*/  BSSY.RECONVERGENT B1, `(.L_x_13) ;  /* 0x000002a000017945 */ /* 0x000fe80003800200 */
[----:B------:R-:W-:Y:S01]  /*0c70*/  BSSY.RELIABLE B3, `(.L_x_14) ;  /* 0x0000009000037945 */ /* 0x000fe20003800100 */
[----:B-1----:R-:W-:-:S13]  /*0c80*/  ISETP.GE.AND P0, PT, R24, UR4, PT ;  /* 0x0000000418007c0c */ /* 0x002fda000bf06270 */
[----:B0-----:R-:W-:Y:S05]  /*0c90*/  @!P0 BRA `(.L_x_15) ;  /* 0x0000000000188947 */ /* 0x001fea0003800000 */
[----:B------:R-:W-:Y:S02]  /*0ca0*/  R2UR UR4, R14 ;  /* 0x000000000e0472ca */ /* 0x000fe400000e0000 */
[----:B------:R-:W-:-:S13]  /*0cb0*/  R2UR UR5, R15 ;  /* 0x000000000f0572ca */ /* 0x000fda00000e0000 */
[----:B------:R-:W3:Y:S02]  /*0cc0*/  LD.E R18, desc[UR4][R12.64] ;  /* 0x000000040c127980 */ /* 0x000ee4000c101900 */
[----:B---3-5:R-:W-:-:S13]  /*0cd0*/  FSETP.GE.AND P0, PT, R27, R18, PT ;  /* 0x000000121b00720b */ /* 0x028fda0003f06000 */
[----:B------:R-:W-:Y:S05]  /*0ce0*/  @P0 BREAK.RELIABLE B3 ;  /* 0x0000000000030942 */ /* 0x000fea0003800100 */
[----:B------:R-:W-:Y:S05]  /*0cf0*/  @P0 BRA `(.L_x_16) ;  /* 0x0000000000800947 */ /* 0x000fea0003800000 */
.L_x_15:
[----:B------:R-:W-:Y:S05]  /*0d00*/  BSYNC.RELIABLE B3 ;  /* 0x0000000000037941 */ /* 0x000fea0003800100 */
.L_x_14:
[----:B------:R-:W-:Y:S01]  /*0d10*/  BSSY.RECONVERGENT B3, `(.L_x_17) ;  /* 0x0000016000037945 */ /* 0x000fe20003800200 */
[----:B------:R-:W-:-:S07]  /*0d20*/  VIMNMX R25, PT, PT, R3, R24, PT ;  /* 0x0000001803197248 */ /* 0x000fce0003fe0100 */
.L_x_19:
[----:B------:R-:W-:Y:S01]  /*0d30*/  R2UR UR4, R14 ;  /* 0x000000000e0472ca */ /* 0x000fe200000e0000 */
[----:B------:R-:W-:Y:S01]  /*0d40*/  VIADD R29, R25, 0xffffffff ;  /* 0xffffffff191d7836 */ /* 0x000fe20000000000 */
[----:B------:R-:W-:-:S03]  /*0d50*/  R2UR UR5, R15 ;  /* 0x000000000f0572ca */ /* 0x000fc600000e0000 */
[----:B0-----:R-:W-:-:S10]  /*0d60*/  IMAD.WIDE.U32 R18, R29, 0x4, R16 ;  /* 0x000000041d127825 */ /* 0x001fd400078e0010 */
[----:B------:R-:W3:Y:S02]  /*0d70*/  LD.E R26, desc[UR4][R18.64] ;  /* 0x00000004121a7980 */ /* 0x000ee4000c101900 */
[----:B---3-5:R-:W-:-:S13]  /*0d80*/  FSETP.GT.AND P0, PT, R26, R27, PT ;  /* 0x0000001b1a00720b */ /* 0x028fda0003f04000 */
[----:B------:R-:W-:Y:S05]  /*0d90*/  @!P0 BRA `(.L_x_18) ;  /* 0x0000000000348947 */ /* 0x000fea0003800000 */
[C---:B------:R-:W-:Y:S01]  /*0da0*/  R2UR UR4, R14.reuse ;  /* 0x000000000e0472ca */ /* 0x040fe200000e0000 */
[----:B------:R-:W-:Y:S01]  /*0db0*/  IMAD.WIDE.U32 R18, R25, 0x4, R16 ;  /* 0x0000000419127825 */ /* 0x000fe200078e0010 */
[----:B------:R-:W-:Y:S02]  /*0dc0*/  R2UR UR5, R15 ;  /* 0x000000000f0572ca */ /* 0x000fe400000e0000 */
[----:B------:R-:W-:Y:S01]  /*0dd0*/  R2UR UR6, R14 ;  /* 0x000000000e0672ca */ /* 0x000fe200000e0000 */
[----:B------:R-:W-:Y:S01]  /*0de0*/  IMAD.WIDE.U32 R20, R29, 0x4, R4 ;  /* 0x000000041d147825 */ /* 0x000fe200078e0004 */
[----:B------:R-:W-:-:S09]  /*0df0*/  R2UR UR7, R15 ;  /* 0x000000000f0772ca */ /* 0x000fd200000e0000 */
[----:B------:R0:W-:Y:S04]  /*0e00*/  ST.E desc[UR4][R18.64], R26 ;  /* 0x0000001a12007985 */ /* 0x0001e8000c101904 */
[----:B------:R-:W3:Y:S01]  /*0e10*/  LD.E R21, desc[UR6][R20.64] ;  /* 0x0000000614157980 */ /* 0x000ee2000c101900 */
[C---:B------:R-:W-:Y:S01]  /*0e20*/  ISETP.GT.AND P0, PT, R25.reuse, 0x1, PT ;  /* 0x000000011900780c */ /* 0x040fe20003f04270 */
[----:B------:R-:W-:-:S04]  /*0e30*/  IMAD.WIDE.U32 R22, R25, 0x4, R4 ;  /* 0x0000000419167825 */ /* 0x000fc800078e0004 */
[----:B------:R-:W-:Y:S01]  /*0e40*/  IMAD.MOV.U32 R25, RZ, RZ, R29 ;  /* 0x000000ffff197224 */ /* 0x000fe200078e001d */
[----:B---3--:R0:W-:Y:S07]  /*0e50*/  ST.E desc[UR4][R22.64], R21 ;  /* 0x0000001516007985 */ /* 0x0081ee000c101904 */
[----:B------:R-:W-:Y:S05]  /*0e60*/  @P0 BRA `(.L_x_19) ;  /* 0xfffffffc00b00947 */ /* 0x000fea000383ffff */
.L_x_18:
[----:B------:R-:W-:Y:S05]  /*0e70*/  BSYNC.RECONVERGENT B3 ;  /* 0x0000000000037941 */ /* 0x000fea0003800200 */
.L_x_17:
[C---:B------:R-:W-:Y:S01]  /*0e80*/  R2UR UR4, R14.reuse ;  /* 0x000000000e0472ca */ /* 0x040fe200000e0000 */
[----:B0-----:R-:W-:Y:S01]  /*0e90*/  IMAD.WIDE R18, R25, 0x4, R16 ;  /* 0x0000000419127825 */ /* 0x001fe200078e0210 */
[----:B------:R-:W-:Y:S02]  /*0ea0*/  R2UR UR5, R15 ;  /* 0x000000000f0572ca */ /* 0x000fe400000e0000 */
[----:B------:R-:W-:Y:S01]  /*0eb0*/  R2UR UR6, R14 ;  /* 0x000000000e0672ca */ /* 0x000fe200000e0000 */
[----:B------:R-:W-:Y:S01]  /*0ec0*/  IMAD.WIDE R20, R25, 0x4, R4 ;  /* 0x0000000419147825 */ /* 0x000fe200078e0204 */
[----:B------:R-:W-:-:S09]  /*0ed0*/  R2UR UR7, R15 ;  /* 0x000000000f0772ca */ /* 0x000fd200000e0000 */
[----:B------:R0:W-:Y:S04]  /*0ee0*/  ST.E desc[UR4][R18.64], R27 ;  /* 0x0000001b12007985 */ /* 0x0001e8000c101904 */
[----:B------:R0:W-:Y:S02]  /*0ef0*/  ST.E desc[UR6][R20.64], R24 ;  /* 0x0000001814007985 */ /* 0x0001e4000c101906 */
.L_x_16:
[----:B------:R-:W-:Y:S05]  /*0f00*/  BSYNC.RECONVERGENT B1 ;  /* 0x0000000000017941 */ /* 0x000fea0003800200 */
.L_x_13:
[----:B------:R-:W1:Y:S01]  /*0f10*/  LDCU UR4, c[0x0][0x388] ;  /* 0x00007100ff0477ac */ /* 0x000e620008000800 */
[----:B0-----:R-:W-:-:S05]  /*0f20*/  VIADD R24, R24, 0x1 ;  /* 0x0000000118187836 */ /* 0x001fca0000000000 */
[----:B-1----:R-:W-:-:S13]  /*0f30*/  ISETP.NE.AND P0, PT, R24, UR4, PT ;  /* 0x0000000418007c0c */ /* 0x002fda000bf05270 */
[----:B------:R-:W-:Y:S05]  /*0f40*/  @P0 BRA `(.L_x_20) ;  /* 0xfffffffc00300947 */ /* 0x000fea000383ffff */
[----:B------:R-:W-:Y:S05]  /*0f50*/  BSYNC.RECONVERGENT B2 ;  /* 0x0000000000027941 */ /* 0x000fea0003800200 */
.L_x_12:
[----:B------:R-:W0:Y:S02]  /*0f60*/  LDC R29, c[0x0][0x3a0] ;  /* 0x0000e800ff1d7b82 */ /* 0x000e240000000800 */
[----:B0-----:R-:W-:-:S13]  /*0f70*/  ISETP.GT.AND P0, PT, R29, RZ, PT ;  /* 0x000000ff1d00720c */ /* 0x001fda0003f04270 */
[----:B------:R-:W-:Y:S05]  /*0f80*/  @!P0 BRA `(.L_x_21) ;  /* 0x0000000800a48947 */ /* 0x000fea0003800000 */
[----:B------:R-:W-:Y:S01]  /*0f90*/  ISETP.GE.U32.AND P0, PT, R29, 0x8, PT ;  /* 0x000000081d00780c */ /* 0x000fe20003f06070 */
[----:B------:R-:W-:-:S12]  /*0fa0*/  IMAD.MOV.U32 R31, RZ, RZ, RZ ;  /* 0x000000ffff1f7224 */ /* 0x000fd800078e00ff */
[----:B------:R-:W-:Y:S05]  /*0fb0*/  @!P0 BRA `(.L_x_22) ;  /* 0x00000004002c8947 */ /* 0x000fea0003800000 */
[----:B------:R-:W-:Y:S01]  /*0fc0*/  BSSY.RECONVERGENT B1, `(.L_x_23) ;  /* 0x0000049000017945 */ /* 0x000fe20003800200 */
[----:B------:R-:W-:-:S07]  /*0fd0*/  IMAD.MOV.U32 R35, RZ, RZ, RZ ;  /* 0x000000ffff237224 */ /* 0x000fce00078e00ff */
.L_x_24:
[C---:B------:R-:W-:Y:S01]  /*0fe0*/  R2UR UR4, R14.reuse ;  /* 0x000000000e0472ca */ /* 0x040fe200000e0000 */
[----:B0-----:R-:W-:Y:S01]  /*0ff0*/  IMAD.WIDE.U32 R26, R35, 0x4, R16 ;  /* 0x00000004231a7825 */ /* 0x001fe200078e0010 */
[C---:B------:R-:W-:Y:S01]  /*1000*/  R2UR UR5, R15.reuse ;  /* 0x000000000f0572ca */ /* 0x040fe200000e0000 */
[----:B------:R-:W0:Y:S01]  /*1010*/  LDC.64 R18, c[0x0][0x3a8] ;  /* 0x0000ea00ff127b82 */ /* 0x000e220000000a00 */
[C---:B------:R-:W-:Y:S02]  /*1020*/  R2UR UR6, R14.reuse ;  /* 0x000000000e0672ca */ /* 0x040fe400000e0000 */
[C---:B------:R-:W-:Y:S02]  /*1030*/  R2UR UR7, R15.reuse ;  /* 0x000000000f0772ca */ /* 0x040fe400000e0000 */
[----:B------:R-:W-:Y:S02]  /*1040*/  R2UR UR8, R14 ;  /* 0x000000000e0872ca */ /* 0x000fe400000e0000 */
[----:B------:R-:W-:Y:S01]  /*1050*/  R2UR UR9, R15 ;  /* 0x000000000f0972ca */ /* 0x000fe200000e0000 */
[C---:B------:R-:W-:Y:S01]  /*1060*/  IMAD.WIDE.U32 R24, R35.reuse, 0x4, R4 ;  /* 0x0000000423187825 */ /* 0x040fe200078e0004 */
[----:B------:R-:W1:Y:S03]  /*1070*/  LDC.64 R20, c[0x0][0x3b0] ;  /* 0x0000ec00ff147b82 */ /* 0x000e660000000a00 */
[----:B------:R-:W3:Y:S01]  /*1080*/  LD.E R33, desc[UR4][R26.64] ;  /* 0x000000041a217980 */ /* 0x000ee2000c101900 */
[----:B------:R-:W4:Y:S02]  /*1090*/  LDCU UR4, c[0x0][0x398] ;  /* 0x00007300ff0477ac */ /* 0x000f240008000800 */
[----:B----4-:R-:W-:-:S04]  /*10a0*/  IMAD R37, R35, UR4, R11 ;  /* 0x0000000423257c24 */ /* 0x010fc8000f8e020b */
[----:B0-----:R-:W-:-:S05]  /*10b0*/  IMAD.WIDE.U32 R30, R37, 0x4, R18 ;  /* 0x00000004251e7825 */ /* 0x001fca00078e0012 */
[----:B---3--:R0:W-:Y:S04]  /*10c0*/  STG.E desc[UR6][R30.64], R33 ;  /* 0x000000211e007986 */ /* 0x0081e8000c101906 */
[----:B------:R-:W3:Y:S01]  /*10d0*/  LD.E R34, desc[UR8][R24.64] ;  /* 0x0000000818227980 */ /* 0x000ee2000c101900 */
[----:B-1----:R-:W-:-:S04]  /*10e0*/  IMAD.WIDE.U32 R22, R37, 0x4, R20 ;  /* 0x0000000425167825 */ /* 0x002fc800078e0014 */
[----:B------:R-:W-:Y:S01]  /*10f0*/  VIADD R37, R37, UR4 ;  /* 0x0000000425257c36 */ /* 0x000fe20008000000 */
[----:B---3--:R1:W-:Y:S04]  /*1100*/  STG.E desc[UR6][R22.64], R34 ;  /* 0x0000002216007986 */ /* 0x0083e8000c101906 */
[----:B------:R-:W3:Y:S01]  /*1110*/  LD.E R36, desc[UR8][R26.64+0x4] ;  /* 0x000004081a247980 */ /* 0x000ee2000c101900 */
[----:B0-----:R-:W-:-:S05]  /*1120*/  IMAD.WIDE.U32 R32, R37, 0x4, R18 ;  /* 0x0000000425207825 */ /* 0x001fca00078e0012 */
[----:B---3--:R-:W-:Y:S04]  /*1130*/  STG.E desc[UR6][R32.64], R36 ;  /* 0x0000002420007986 */ /* 0x008fe8000c101906 */
[----:B-1----:R-:W3:Y:S01]  /*1140*/  LD.E R34, desc[UR8][R24.64+0x4] ;  /* 0x0000040818227980 */ /* 0x002ee2000c101900 */
[----:B------:R-:W-:-:S04]  /*1150*/  IMAD.WIDE.U32 R30, R37, 0x4, R20 ;  /* 0x00000004251e7825 */ /* 0x000fc800078e0014 */
[----:B------:R-:W-:Y:S01]  /*1160*/  VIADD R37, R37, UR4 ;  /* 0x0000000425257c36 */ /* 0x000fe20008000000 */
[----:B---3--:R0:W-:Y:S04]  /*1170*/  STG.E desc[UR6][R30.64], R34 ;  /* 0x000000221e007986 */ /* 0x0081e8000c101906 */
[----:B0-----:R-:W3:Y:S01]  /*1180*/  LD.E R34, desc[UR8][R26.64+0x8] ;  /* 0x000008081a227980 */ /* 0x001ee2000c101900 */
[----:B------:R-:W-:-:S05]  /*1190*/  IMAD.WIDE.U32 R22, R37, 0x4, R18 ;  /* 0x0000000425167825 */ /* 0x000fca00078e0012 */
[----:B---3--:R0:W-:Y:S04]  /*11a0*/  STG.E desc[UR6][R22.64], R34 ;  /* 0x0000002216007986 */ /* 0x0081e8000c101906 */
[----:B------:R-:W3:Y:S01]  /*11b0*/  LD.E R36, desc[UR8][R24.64+0x8] ;  /* 0x0000080818247980 */ /* 0x000ee2000c101900 */
[----:B------:R-:W-:-:S04]  /*11c0*/  IMAD.WIDE.U32 R32, R37, 0x4, R20 ;  /* 0x0000000425207825 */ /* 0x000fc800078e0014 */
[----:B------:R-:W-:Y:S01]  /*11d0*/  VIADD R37, R37, UR4 ;  /* 0x0000000425257c36 */ /* 0x000fe20008000000 */
[----:B---3--:R-:W-:Y:S04]  /*11e0*/  STG.E desc[UR6][R32.64], R36 ;  /* 0x0000002420007986 */ /* 0x008fe8000c101906 */
[----:B0-----:R-:W3:Y:S01]  /*11f0*/  LD.E R34, desc[UR8][R26.64+0xc] ;  /* 0x00000c081a227980 */ /* 0x001ee2000c101900 */
[----:B------:R-:W-:-:S05]  /*1200*/  IMAD.WIDE.U32 R30, R37, 0x4, R18 ;  /* 0x00000004251e7825 */ /* 0x000fca00078e0012 */
[----:B---3--:R0:W-:Y:S04]  /*1210*/  STG.E desc[UR6][R30.64], R34 ;  /* 0x000000221e007986 */ /* 0x0081e8000c101906 */
[----:B0-----:R-:W3:Y:S01]  /*1220*/  LD.E R34, desc[UR8][R24.64+0xc] ;  /* 0x00000c0818227980 */ /* 0x001ee2000c101900 */
[----:B------:R-:W-:-:S04]  /*1230*/  IMAD.WIDE.U32 R22, R37, 0x4, R20 ;  /* 0x0000000425167825 */ /* 0x000fc800078e0014 */
[----:B------:R-:W-:Y:S01]  /*1240*/  VIADD R37, R37, UR4 ;  /* 0x0000000425257c36 */ /* 0x000fe20008000000 */
[----:B---3--:R0:W-:Y:S04]  /*1250*/  STG.E desc[UR6][R22.64], R34 ;  /* 0x0000002216007986 */ /* 0x0081e8000c101906 */
[----:B------:R-:W3:Y:S01]  /*1260*/  LD.E R36, desc[UR8][R26.64+0x10] ;  /* 0x000010081a247980 */ /* 0x000ee2000c101900 */
[----:B------:R-:W-:-:S05]  /*1270*/  IMAD.WIDE.U32 R32, R37, 0x4, R18 ;  /* 0x0000000425207825 */ /* 0x000fca00078e0012 */
[----:B---3--:R-:W-:Y:S04]  /*1280*/  STG.E desc[UR6][R32.64], R36 ;  /* 0x0000002420007986 */ /* 0x008fe8000c101906 */
[----:B0-----:R-:W3:Y:S01]  /*1290*/  LD.E R34, desc[UR8][R24.64+0x10] ;  /* 0x0000100818227980 */ /* 0x001ee2000c101900 */
[----:B------:R-:W-:-:S04]  /*12a0*/  IMAD.WIDE.U32 R30, R37, 0x4, R20 ;  /* 0x00000004251e7825 */ /* 0x000fc800078e0014 */
[----:B------:R-:W-:Y:S01]  /*12b0*/  VIADD R37, R37, UR4 ;  /* 0x0000000425257c36 */ /* 0x000fe20008000000 */
[----:B---3--:R0:W-:Y:S04]  /*12c0*/  STG.E desc[UR6][R30.64], R34 ;  /* 0x000000221e007986 */ /* 0x0081e8000c101906 */
[----:B0-----:R-:W3:Y:S01]  /*12d0*/  LD.E R34, desc[UR8][R26.64+0x14] ;  /* 0x000014081a227980 */ /* 0x001ee2000c101900 */
[----:B------:R-:W-:-:S05]  /*12e0*/  IMAD.WIDE.U32 R22, R37, 0x4, R18 ;  /* 0x0000000425167825 */ /* 0x000fca00078e0012 */
[----:B---3--:R-:W-:Y:S04]  /*12f0*/  STG.E desc[UR6][R22.64], R34 ;  /* 0x0000002216007986 */ /* 0x008fe8000c101906 */
[----:B------:R-:W3:Y:S01]  /*1300*/  LD.E R36, desc[UR8][R24.64+0x14] ;  /* 0x0000140818247980 */ /* 0x000ee2000c101900 */
        /* <DEDUP_REMOVED lines=9> */
[----:B---3--:R0:W-:Y:S04]  /*13a0*/  STG.E desc[UR6][R22.64], R34 ;  /* 0x0000002216007986 */ /* 0x0081e8000c101906 */
[----:B------:R-:W3:Y:S01]  /*13b0*/  LD.E R27, desc[UR8][R26.64+0x1c] ;  /* 0x00001c081a1b7980 */ /* 0x000ee2000c101900 */
[----:B------:R-:W-:-:S04]  /*13c0*/  IMAD.WIDE.U32 R18, R37, 0x4, R18 ;  /* 0x0000000425127825 */ /* 0x000fc800078e0012 */
[----:B------:R-:W-:Y:S01]  /*13d0*/  VIADD R35, R35, 0x8 ;  /* 0x0000000823237836 */ /* 0x000fe20000000000 */
[----:B------:R-:W-:-:S04]  /*13e0*/  R2UR UR4, R14 ;  /* 0x000000000e0472ca */ /* 0x000fc800000e0000 */
[----:B------:R-:W-:Y:S01]  /*13f0*/  ISETP.NE.AND P0, PT, R35, R2, PT ;  /* 0x000000022300720c */ /* 0x000fe20003f05270 */
[----:B---3--:R0:W-:Y:S04]  /*1400*/  STG.E desc[UR6][R18.64], R27 ;  /* 0x0000001b12007986 */ /* 0x0081e8000c101906 */
[----:B------:R-:W3:Y:S01]  /*1410*/  LD.E R25, desc[UR8][R24.64+0x1c] ;  /* 0x00001c0818197980 */ /* 0x000ee2000c101900 */
[----:B------:R-:W-:-:S05]  /*1420*/  IMAD.WIDE.U32 R20, R37, 0x4, R20 ;  /* 0x0000000425147825 */ /* 0x000fca00078e0014 */
[----:B---3--:R0:W-:Y:S02]  /*1430*/  STG.E desc[UR4][R20.64], R25 ;  /* 0x0000001914007986 */ /* 0x0081e4000c101904 */
[----:B------:R-:W-:Y:S05]  /*1440*/  @P0 BRA `(.L_x_24) ;  /* 0xfffffff800e40947 */ /* 0x000fea000383ffff */
[----:B------:R-:W-:Y:S05]  /*1450*/  BSYNC.RECONVERGENT B1 ;  /* 0x0000000000017941 */ /* 0x000fea0003800200 */
.L_x_23:
[----:B0-----:R-:W-:-:S07]  /*1460*/  IMAD.MOV.U32 R31, RZ, RZ, R2 ;  /* 0x000000ffff1f7224 */ /* 0x001fce00078e0002 */
.L_x_22:
[----:B------:R-:W-:-:S13]  /*1470*/  ISETP.NE.AND P0, PT, R0, RZ, PT ;  /* 0x000000ff0000720c */ /* 0x000fda0003f05270 */
[----:B------:R-:W-:Y:S05]  /*1480*/  @!P0 BRA `(.L_x_21) ;  /* 0x0000000400648947 */ /* 0x000fea0003800000 */
[----:B------:R-:W-:-:S05]  /*1490*/  VIADD R18, R0, 0xffffffff ;  /* 0xffffffff00127836 */ /* 0x000fca0000000000 */
[----:B------:R-:W-:-:S13]  /*14a0*/  ISETP.GE.U32.AND P0, PT, R18, 0x3, PT ;  /* 0x000000031200780c */ /* 0x000fda0003f06070 */
[----:B------:R-:W-:Y:S05]  /*14b0*/  @!P0 BRA `(.L_x_25) ;  /* 0x0000000000a48947 */ /* 0x000fea0003800000 */
[C---:B------:R-:W-:Y:S01]  /*14c0*/  R2UR UR4, R14.reuse ;  /* 0x000000000e0472ca */ /* 0x040fe200000e0000 */
[----:B------:R-:W-:Y:S01]  /*14d0*/  IMAD.WIDE.U32 R26, R31, 0x4, R16 ;  /* 0x000000041f1a7825 */ /* 0x000fe200078e0010 */
        /* <DEDUP_REMOVED lines=32> */
[----:B------:R-:W-:Y:S01]  /*16e0*/  IMAD.WIDE.U32 R18, R37, 0x4, R18 ;  /* 0x0000000425127825 */ /* 0x000fe200078e0012 */
[----:B------:R-:W-:-:S04]  /*16f0*/  R2UR UR4, R14 ;  /* 0x000000000e0472ca */ /* 0x000fc800000e0000 */
[----:B---3--:R0:W-:Y:S04]  /*1700*/  STG.E desc[UR6][R18.64], R27 ;  /* 0x0000001b12007986 */ /* 0x0081e8000c101906 */
[----:B------:R-:W3:Y:S01]  /*1710*/  LD.E R25, desc[UR8][R24.64+0xc] ;  /* 0x00000c0818197980 */ /* 0x000ee2000c101900 */
[----:B------:R-:W-:-:S04]  /*1720*/  IMAD.WIDE.U32 R20, R37, 0x4, R20 ;  /* 0x0000000425147825 */ /* 0x000fc800078e0014 */
[----:B------:R-:W-:Y:S01]  /*1730*/  VIADD R31, R31, 0x4 ;  /* 0x000000041f1f7836 */ /* 0x000fe20000000000 */
[----:B---3--:R0:W-:Y:S06]  /*1740*/  STG.E desc[UR4][R20.64], R25 ;  /* 0x0000001914007986 */ /* 0x0081ec000c101904 */
.L_x_25:
[----:B0-----:R-:W-:-:S13]  /*1750*/  LOP3.LUT P0, R18, R29, 0x3, RZ, 0xc0, !PT ;  /* 0x000000031d127812 */ /* 0x001fda000780c0ff */
[----:B------:R-:W-:Y:S05]  /*1760*/  @!P0 BRA `(.L_x_21) ;  /* 0x0000000000ac8947 */ /* 0x000fea0003800000 */
[----:B------:R-:W-:-:S13]  /*1770*/  ISETP.NE.AND P0, PT, R18, 0x1, PT ;  /* 0x000000011200780c */ /* 0x000fda0003f05270 */
[C---:B------:R-:W-:Y:S01]  /*1780*/  @P0 R2UR UR4, R14.reuse ;  /* 0x000000000e0402ca */ /* 0x040fe200000e0000 */
[----:B------:R-:W-:Y:S01]  /*1790*/  @P0 IMAD.WIDE.U32 R18, R31, 0x4, R16 ;  /* 0x000000041f120825 */ /* 0x000fe200078e0010 */
[----:B------:R-:W-:Y:S01]  /*17a0*/  @P0 R2UR UR5, R15 ;  /* 0x000000000f0502ca */ /* 0x000fe200000e0000 */
[----:B------:R-:W0:Y:S08]  /*17b0*/  @P0 LDC R30, c[0x0][0x398] ;  /* 0x0000e600ff1e0b82 */ /* 0x000e300000000800 */
[----:B------:R-:W1:Y:S04]  /*17c0*/  @P0 LDC.64 R20, c[0x0][0x3a8] ;  /* 0x0000ea00ff140b82 */ /* 0x000e680000000a00 */
[----:B------:R-:W3:Y:S01]  /*17d0*/  @P0 LD.E R35, desc[UR4][R18.64] ;  /* 0x0000000412230980 */ /* 0x000ee2000c101900 */
[----:B------:R-:W-:Y:S01]  /*17e0*/  @P0 R2UR UR6, R14 ;  /* 0x000000000e0602ca */ /* 0x000fe200000e0000 */
[----:B------:R-:W-:Y:S01]  /*17f0*/  @P0 IMAD.WIDE.U32 R22, R31, 0x4, R4 ;  /* 0x000000041f160825 */ /* 0x000fe200078e0004 */
[----:B------:R-:W-:Y:S01]  /*1800*/  @P0 R2UR UR7, R15 ;  /* 0x000000000f0702ca */ /* 0x000fe200000e0000 */
[----:B------:R-:W4:Y:S02]  /*1810*/  @P0 LDC.64 R24, c[0x0][0x3b0] ;  /* 0x0000ec00ff180b82 */ /* 0x000f240000000a00 */
[----:B0-----:R-:W-:-:S04]  /*1820*/  @P0 IMAD R34, R31, R30, R11 ;  /* 0x0000001e1f220224 */ /* 0x001fc800078e020b */
[----:B-1----:R-:W-:-:S05]  /*1830*/  @P0 IMAD.WIDE.U32 R32, R34, 0x4, R20 ;  /* 0x0000000422200825 */ /* 0x002fca00078e0014 */
[----:B---3--:R-:W-:Y:S04]  /*1840*/  @P0 STG.E desc[UR4][R32.64], R35 ;  /* 0x0000002320000986 */ /* 0x008fe8000c101904 */
[----:B------:R-:W3:Y:S01]  /*1850*/  @P0 LD.E R37, desc[UR6][R22.64] ;  /* 0x0000000616250980 */ /* 0x000ee2000c101900 */
[----:B----4-:R-:W-:-:S04]  /*1860*/  @P0 IMAD.WIDE.U32 R26, R34, 0x4, R24 ;  /* 0x00000004221a0825 */ /* 0x010fc800078e0018 */
[----:B------:R-:W-:Y:S01]  /*1870*/  @P0 IMAD.IADD R30, R34, 0x1, R30 ;  /* 0x00000001221e0824 */ /* 0x000fe200078e021e */
[----:B---3--:R0:W-:Y:S04]  /*1880*/  @P0 STG.E desc[UR4][R26.64], R37 ;  /* 0x000000251a000986 */ /* 0x0081e8000c101904 */
[----:B------:R-:W3:Y:S01]  /*1890*/  @P0 LD.E R19, desc[UR6][R18.64+0x4] ;  /* 0x0000040612130980 */ /* 0x000ee2000c101900 */
[----:B------:R-:W-:Y:S01]  /*18a0*/  @P0 IMAD.WIDE.U32 R20, R30, 0x4, R20 ;  /* 0x000000041e140825 */ /* 0x000fe200078e0014 */
[----:B------:R-:W-:-:S04]  /*18b0*/  LOP3.LUT R29, R29, 0x1, RZ, 0xc0, !PT ;  /* 0x000000011d1d7812 */ /* 0x000fc800078ec0ff */
[----:B------:R-:W-:Y:S01]  /*18c0*/  ISETP.NE.U32.AND P1, PT, R29, 0x1, PT ;  /* 0x000000011d00780c */ /* 0x000fe20003f25070 */
[----:B------:R-:W-:Y:S01]  /*18d0*/  @P0 VIADD R31, R31, 0x2 ;  /* 0x000000021f1f0836 */ /* 0x000fe20000000000 */
[----:B---3--:R1:W-:Y:S04]  /*18e0*/  @P0 STG.E desc[UR4][R20.64], R19 ;  /* 0x0000001314000986 */ /* 0x0083e8000c101904 */
[----:B------:R-:W3:Y:S07]  /*18f0*/  @P0 LD.E R23, desc[UR6][R22.64+0x4] ;  /* 0x0000040616170980 */ /* 0x000eee000c101900 */
[----:B------:R-:W-:Y:S01]  /*1900*/  @!P1 R2UR UR6, R14 ;  /* 0x000000000e0692ca */ /* 0x000fe200000e0000 */
[----:B0-----:R-:W-:Y:S01]  /*1910*/  @P0 IMAD.WIDE.U32 R26, R30, 0x4, R24 ;  /* 0x000000041e1a0825 */ /* 0x001fe200078e0018 */
[----:B------:R-:W-:-:S03]  /*1920*/  @!P1 R2UR UR7, R15 ;  /* 0x000000000f0792ca */ /* 0x000fc600000e0000 */
[C---:B------:R-:W-:Y:S01]  /*1930*/  @!P1 IMAD.WIDE.U32 R24, R31.reuse, 0x4, R16 ;  /* 0x000000041f189825 */ /* 0x040fe200078e0010 */
[----:B-1----:R-:W0:Y:S08]  /*1940*/  @!P1 LDC R20, c[0x0][0x398] ;  /* 0x0000e600ff149b82 */ /* 0x002e300000000800 */
[----:B------:R-:W1:Y:S01]  /*1950*/  @!P1 LDC.64 R18, c[0x0][0x3a8] ;  /* 0x0000ea00ff129b82 */ /* 0x000e620000000a00 */
[----:B---3--:R3:W-:Y:S04]  /*1960*/  @P0 STG.E desc[UR4][R26.64], R23 ;  /* 0x000000171a000986 */ /* 0x0087e8000c101904 */
[----:B------:R-:W4:Y:S01]  /*1970*/  @!P1 LD.E R25, desc[UR6][R24.64] ;  /* 0x0000000618199980 */ /* 0x000f22000c101900 */
[----:B------:R-:W-:Y:S01]  /*1980*/  @!P1 R2UR UR4, R14 ;  /* 0x000000000e0492ca */ /* 0x000fe200000e0000 */
[----:B0-----:R-:W-:Y:S01]  /*1990*/  @!P1 IMAD R29, R31, R20, R11 ;  /* 0x000000141f1d9224 */ /* 0x001fe200078e020b */
[----:B------:R-:W-:Y:S01]  /*19a0*/  @!P1 R2UR UR5, R15 ;  /* 0x000000000f0592ca */ /* 0x000fe200000e0000 */
[----:B------:R-:W-:-:S04]  /*19b0*/  @!P1 IMAD.WIDE.U32 R20, R31, 0x4, R4 ;  /* 0x000000041f149825 */ /* 0x000fc800078e0004 */
[C---:B-1----:R-:W-:Y:S01]  /*19c0*/  @!P1 IMAD.WIDE.U32 R18, R29.reuse, 0x4, R18 ;  /* 0x000000041d129825 */ /* 0x042fe200078e0012 */
[----:B---3--:R-:W0:Y:S07]  /*19d0*/  @!P1 LDC.64 R22, c[0x0][0x3b0] ;  /* 0x0000ec00ff169b82 */ /* 0x008e2e0000000a00 */
[----:B----4-:R1:W-:Y:S04]  /*19e0*/  @!P1 STG.E desc[UR4][R18.64], R25 ;  /* 0x0000001912009986 */ /* 0x0103e8000c101904 */
[----:B------:R-:W3:Y:S01]  /*19f0*/  @!P1 LD.E R21, desc[UR6][R20.64] ;  /* 0x0000000614159980 */ /* 0x000ee2000c101900 */
[----:B0-----:R-:W-:-:S05]  /*1a00*/  @!P1 IMAD.WIDE.U32 R22, R29, 0x4, R22 ;  /* 0x000000041d169825 */ /* 0x001fca00078e0016 */
[----:B---3--:R1:W-:Y:S02]  /*1a10*/  @!P1 STG.E desc[UR4][R22.64], R21 ;  /* 0x0000001516009986 */ /* 0x0083e4000c101904 */
.L_x_21:
[----:B------:R-:W0:Y:S01]  /*1a20*/  LDCU UR4, c[0x0][0x398] ;  /* 0x00007300ff0477ac */ /* 0x000e220008000800 */
[----:B------:R-:W-:-:S05]  /*1a30*/  VIADD R11, R11, 0x1 ;  /* 0x000000010b0b7836 */ /* 0x000fca0000000000 */
[----:B0-----:R-:W-:-:S13]  /*1a40*/  ISETP.NE.AND P0, PT, R11, UR4, PT ;  /* 0x000000040b007c0c */ /* 0x001fda000bf05270 */
[----:B------:R-:W-:Y:S05]  /*1a50*/  @P0 BRA `(.L_x_26) ;  /* 0xffffffe8001c0947 */ /* 0x000fea000383ffff */
[----:B------:R-:W-:Y:S05]  /*1a60*/  BSYNC.RECONVERGENT B0 ;  /* 0x0000000000007941 */ /* 0x000fea0003800200 */
.L_x_5:
[----:B------:R-:W-:Y:S05]  /*1a70*/  BRA `(.L_x_2) ;  /* 0x0000005000207947 */ /* 0x000fea0003800000 */
.L_x_4:
[----:B------:R-:W-:-:S13]  /*1a80*/  ISETP.GE.AND P0, PT, R2, 0x1, PT ;  /* 0x000000010200780c */ /* 0x000fda0003f06270 */
[----:B------:R-:W-:Y:S05]  /*1a90*/  @!P0 BRA `(.L_x_27) ;  /* 0x0000001800f08947 */ /* 0x000fea0003800000 */
[----:B------:R-:W-:-:S13]  /*1aa0*/  ISETP.GT.AND P0, PT, R10, RZ, PT ;  /* 0x000000ff0a00720c */ /* 0x000fda0003f04270 */
[----:B------:R-:W-:Y:S05]  /*1ab0*/  @P0 BRA `(.L_x_28) ;  /* 0x0000000800400947 */ /* 0x000fea0003800000 */
[----:B------:R-:W-:Y:S01]  /*1ac0*/  BSSY.RECONVERGENT B0, `(.L_x_29) ;  /* 0x000008e000007945 */ /* 0x000fe20003800200 */
[----:B------:R-:W-:-:S07]  /*1ad0*/  IMAD.MOV.U32 R0, RZ, RZ, RZ ;  /* 0x000000ffff007224 */ /* 0x000fce00078e00ff */
.L_x_32:
[----:B--2---:R-:W-:Y:S01]  /*1ae0*/  R2UR UR4, R14 ;  /* 0x000000000e0472ca */ /* 0x004fe200000e0000 */
[----:B------:R-:W-:Y:S01]  /*1af0*/  BSSY.RECONVERGENT B1, `(.L_x_30) ;  /* 0x0000047000017945 */ /* 0x000fe20003800200 */
[----:B------:R-:W-:Y:S01]  /*1b00*/  R2UR UR5, R15 ;  /* 0x000000000f0572ca */ /* 0x000fe200000e0000 */
[----:B------:R-:W-:-:S12]  /*1b10*/  IMAD.MOV.U32 R2, RZ, RZ, 0x1 ;  /* 0x00000001ff027424 */ /* 0x000fd800078e00ff */
[----:B01----:R0:W-:Y:S02]  /*1b20*/  ST.E desc[UR4][R4.64], RZ ;  /* 0x000000ff04007985 */ /* 0x0031e4000c101904 */
.L_x_31:
[----:B------:R-:W-:Y:S01]  /*1b30*/  R2UR UR4, R14 ;  /* 0x000000000e0472ca */ /* 0x000fe200000e0000 */
[----:B------:R-:W-:Y:S01]  /*1b40*/  IMAD.WIDE.U32 R6, R2, 0x4, R16 ;  /* 0x0000000402067825 */ /* 0x000fe200078e0010 */
[C---:B------:R-:W-:Y:S02]  /*1b50*/  R2UR UR5, R15.reuse ;  /* 0x000000000f0572ca */ /* 0x040fe400000e0000 */
[----:B------:R-:W-:Y:S02]  /*1b60*/  R2UR UR6, R14 ;  /* 0x000000000e0672ca */ /* 0x000fe400000e0000 */
[----:B------:R-:W-:-:S09]  /*1b70*/  R2UR UR7, R15 ;  /* 0x000000000f0772ca */ /* 0x000fd200000e0000 */
[----:B------:R-:W2:Y:S04]  /*1b80*/  LD.E R23, desc[UR4][R6.64] ;  /* 0x0000000406177980 */ /* 0x000ea8000c101900 */
[----:B------:R-:W2:Y:S01]  /*1b90*/  LD.E R18, desc[UR6][R12.64] ;  /* 0x000000060c127980 */ /* 0x000ea2000c101900 */
[----:B------:R-:W-:Y:S02]  /*1ba0*/  R2UR UR10, R14 ;  /* 0x000000000e0a72ca */ /* 0x000fe400000e0000 */
[----:B------:R-:W-:Y:S02]  /*1bb0*/  R2UR UR11, R15 ;  /* 0x000000000f0b72ca */ /* 0x000fe400000e0000 */
[----:B--2---:R-:W-:-:S13]  /*1bc0*/  FSETP.GE.AND P0, PT, R23, R18, PT ;  /* 0x000000121700720b */ /* 0x004fda0003f06000 */
[C---:B------:R-:W-:Y:S02]  /*1bd0*/  @!P0 R2UR UR4, R14.reuse ;  /* 0x000000000e0482ca */ /* 0x040fe400000e0000 */
[C---:B------:R-:W-:Y:S02]  /*1be0*/  @!P0 R2UR UR5, R15.reuse ;  /* 0x000000000f0582ca */ /* 0x040fe400000e0000 */
[C---:B------:R-:W-:Y:S02]  /*1bf0*/  @!P0 R2UR UR6, R14.reuse ;  /* 0x000000000e0682ca */ /* 0x040fe400000e0000 */
[C---:B------:R-:W-:Y:S02]  /*1c00*/  @!P0 R2UR UR7, R15.reuse ;  /* 0x000000000f0782ca */ /* 0x040fe400000e0000 */
[----:B------:R-:W-:Y:S02]  /*1c10*/  @!P0 R2UR UR8, R14 ;  /* 0x000000000e0882ca */ /* 0x000fe400000e0000 */
[----:B------:R-:W-:-:S02]  /*1c20*/  @!P0 R2UR UR9, R15 ;  /* 0x000000000f0982ca */ /* 0x000fc400000e0000 */
[----:B------:R-:W-:-:S05]  /*1c30*/  @!P0 VIMNMX R11, PT, PT, R3, R2, PT ;  /* 0x00000002030b8248 */ /* 0x000fca0003fe0100 */
[----:B------:R-:W-:-:S04]  /*1c40*/  @!P0 IMAD.WIDE R8, R11, 0x4, R16 ;  /* 0x000000040b088825 */ /* 0x000fc800078e0210 */
[----:B------:R-:W-:Y:S01]  /*1c50*/  @!P0 IMAD.WIDE R10, R11, 0x4, R4 ;  /* 0x000000040b0a8825 */ /* 0x000fe200078e0204 */
[----:B------:R1:W-:Y:S04]  /*1c60*/  @!P0 ST.E desc[UR4][R8.64], R23 ;  /* 0x0000001708008985 */ /* 0x0003e8000c101904 */
[----:B------:R2:W-:Y:S04]  /*1c70*/  @!P0 ST.E desc[UR6][R10.64], R2 ;  /* 0x000000020a008985 */ /* 0x0005e8000c101906 */
[----:B------:R-:W3:Y:S04]  /*1c80*/  @!P0 LD.E R18, desc[UR8][R12.64] ;  /* 0x000000080c128980 */ /* 0x000ee8000c101900 */
[----:B------:R-:W3:Y:S02]  /*1c90*/  LD.E R25, desc[UR10][R6.64+0x4] ;  /* 0x0000040a06197980 */ /* 0x000ee4000c101900 */
[----:B---3--:R-:W-:-:S13]  /*1ca0*/  FSETP.GE.AND P0, PT, R25, R18, PT ;  /* 0x000000121900720b */ /* 0x008fda0003f06000 */
[----:B------:R-:W-:Y:S01]  /*1cb0*/  @!P0 VIADD R19, R2, 0x1 ;  /* 0x0000000102138836 */ /* 0x000fe20000000000 */
[C---:B------:R-:W-:Y:S02]  /*1cc0*/  @!P0 R2UR UR4, R14.reuse ;  /* 0x000000000e0482ca */ /* 0x040fe400000e0000 */
[C---:B------:R-:W-:Y:S02]  /*1cd0*/  @!P0 R2UR UR5, R15.reuse ;  /* 0x000000000f0582ca */ /* 0x040fe400000e0000 */
[C---:B------:R-:W-:Y:S02]  /*1ce0*/  @!P0 R2UR UR6, R14.reuse ;  /* 0x000000000e0682ca */ /* 0x040fe400000e0000 */
[C---:B------:R-:W-:Y:S02]  /*1cf0*/  @!P0 R2UR UR7, R15.reuse ;  /* 0x000000000f0782ca */ /* 0x040fe400000e0000 */
[----:B------:R-:W-:Y:S02]  /*1d00*/  @!P0 R2UR UR8, R14 ;  /* 0x000000000e0882ca */ /* 0x000fe400000e0000 */
[----:B------:R-:W-:-:S02]  /*1d10*/  @!P0 R2UR UR9, R15 ;  /* 0x000000000f0982ca */ /* 0x000fc400000e0000 */
[----:B------:R-:W-:-:S05]  /*1d20*/  @!P0 VIMNMX R21, PT, PT, R3, R19, PT ;  /* 0x0000001303158248 */ /* 0x000fca0003fe0100 */
[----:B-1----:R-:W-:-:S04]  /*1d30*/  @!P0 IMAD.WIDE R8, R21, 0x4, R16 ;  /* 0x0000000415088825 */ /* 0x002fc800078e0210 */
[----:B--2---:R-:W-:Y:S01]  /*1d40*/  @!P0 IMAD.WIDE R10, R21, 0x4, R4 ;  /* 0x00000004150a8825 */ /* 0x004fe200078e0204 */
        /* <DEDUP_REMOVED lines=17> */
[----:B------:R-:W2:Y:S04]  /*1e60*/  @!P0 LD.E R18, desc[UR8][R12.64] ;  /* 0x000000080c128980 */ /* 0x000ea8000c101900 */
[----:B------:R-:W2:Y:S02]  /*1e70*/  LD.E R25, desc[UR10][R6.64+0xc] ;  /* 0x00000c0a06197980 */ /* 0x000ea4000c101900 */
[----:B--2---:R-:W-:-:S13]  /*1e80*/  FSETP.GE.AND P0, PT, R25, R18, PT ;  /* 0x000000121900720b */ /* 0x004fda0003f06000 */
[----:B------:R-:W-:Y:S01]  /*1e90*/  @!P0 VIADD R23, R2, 0x3 ;  /* 0x0000000302178836 */ /* 0x000fe20000000000 */
[----:B------:R-:W-:Y:S01]  /*1ea0*/  @!P0 R2UR UR4, R14 ;  /* 0x000000000e0482ca */ /* 0x000fe200000e0000 */
[----:B------:R-:W-:Y:S01]  /*1eb0*/  VIADD R2, R2, 0x4 ;  /* 0x0000000402027836 */ /* 0x000fe20000000000 */
[C---:B------:R-:W-:Y:S02]  /*1ec0*/  @!P0 R2UR UR5, R15.reuse ;  /* 0x000000000f0582ca */ /* 0x040fe400000e0000 */
[----:B------:R-:W-:Y:S02]  /*1ed0*/  @!P0 R2UR UR6, R14 ;  /* 0x000000000e0682ca */ /* 0x000fe400000e0000 */
[----:B------:R-:W-:Y:S02]  /*1ee0*/  @!P0 R2UR UR7, R15 ;  /* 0x000000000f0782ca */ /* 0x000fe400000e0000 */
[----:B------:R-:W-:-:S05]  /*1ef0*/  @!P0 VIMNMX R21, PT, PT, R3, R23, PT ;  /* 0x0000001703158248 */ /* 0x000fca0003fe0100 */
[----:B------:R-:W-:-:S04]  /*1f00*/  @!P0 IMAD.WIDE R18, R21, 0x4, R16 ;  /* 0x0000000415128825 */ /* 0x000fc800078e0210 */
[----:B------:R-:W-:Y:S01]  /*1f10*/  @!P0 IMAD.WIDE R20, R21, 0x4, R4 ;  /* 0x0000000415148825 */ /* 0x000fe200078e0204 */
[----:B------:R1:W-:Y:S04]  /*1f20*/  @!P0 ST.E desc[UR4][R18.64], R25 ;  /* 0x0000001912008985 */ /* 0x0003e8000c101904 */
[----:B------:R1:W-:Y:S01]  /*1f30*/  @!P0 ST.E desc[UR6][R20.64], R23 ;  /* 0x0000001714008985 */ /* 0x0003e2000c101906 */
[----:B------:R-:W-:-:S13]  /*1f40*/  ISETP.NE.AND P0, PT, R2, -0x3, PT ;  /* 0xfffffffd0200780c */ /* 0x000fda0003f05270 */
[----:B-1----:R-:W-:Y:S05]  /*1f50*/  @P0 BRA `(.L_x_31) ;  /* 0xfffffff800f40947 */ /* 0x002fea000383ffff */
[----:B------:R-:W-:Y:S05]  /*1f60*/  BSYNC.RECONVERGENT B1 ;  /* 0x0000000000017941 */ /* 0x000fea0003800200 */
.L_x_30:
[C---:B------:R-:W-:Y:S02]  /*1f70*/  R2UR UR4, R14.reuse ;  /* 0x000000000e0472ca */ /* 0x040fe400000e0000 */
        /* <DEDUP_REMOVED lines=8> */
[C---:B------:R-:W-:Y:S01]  /*2000*/  @!P0 R2UR UR4, R14.reuse ;  /* 0x000000000e0482ca */ /* 0x040fe200000e0000 */
[----:B------:R-:W-:Y:S01]  /*2010*/  @!P0 IMAD.MOV.U32 R21, RZ, RZ, -0x3 ;  /* 0xfffffffdff158424 */ /* 0x000fe200078e00ff */
[C---:B------:R-:W-:Y:S02]  /*2020*/  @!P0 R2UR UR5, R15.reuse ;  /* 0x000000000f0582ca */ /* 0x040fe400000e0000 */
[C---:B------:R-:W-:Y:S02]  /*2030*/  @!P0 R2UR UR6, R14.reuse ;  /* 0x000000000e0682ca */ /* 0x040fe400000e0000 */
[C---:B------:R-:W-:Y:S02]  /*2040*/  @!P0 R2UR UR7, R15.reuse ;  /* 0x000000000f0782ca */ /* 0x040fe400000e0000 */
[----:B------:R-:W-:Y:S02]  /*2050*/  @!P0 R2UR UR8, R14 ;  /* 0x000000000e0882ca */ /* 0x000fe400000e0000 */
[----:B------:R-:W-:-:S02]  /*2060*/  @!P0 R2UR UR9, R15 ;  /* 0x000000000f0982ca */ /* 0x000fc400000e0000 */
[----:B------:R-:W-:-:S05]  /*2070*/  @!P0 VIMNMX R11, PT, PT, R3, -0x3, PT ;  /* 0xfffffffd030b8848 */ /* 0x000fca0003fe0100 */
[----:B------:R-:W-:-:S04]  /*2080*/  @!P0 IMAD.WIDE R8, R11, 0x4, R16 ;  /* 0x000000040b088825 */ /* 0x000fc800078e0210 */
[----:B------:R-:W-:Y:S01]  /*2090*/  @!P0 IMAD.WIDE R10, R11, 0x4, R4 ;  /* 0x000000040b0a8825 */ /* 0x000fe200078e0204 */
[----:B------:R1:W-:Y:S04]  /*20a0*/  @!P0 ST.E desc[UR4][R8.64], R25 ;  /* 0x0000001908008985 */ /* 0x0003e8000c101904 */
[----:B------:R2:W-:Y:S04]  /*20b0*/  @!P0 ST.E desc[UR6][R10.64], R21 ;  /* 0x000000150a008985 */ /* 0x0005e8000c101906 */
[----:B------:R-:W3:Y:S04]  /*20c0*/  @!P0 LD.E R2, desc[UR8][R12.64] ;  /* 0x000000080c028980 */ /* 0x000ee8000c101900 */
[----:B------:R-:W3:Y:S02]  /*20d0*/  LD.E R27, desc[UR10][R6.64+0x14] ;  /* 0x0000140a061b7980 */ /* 0x000ee4000c101900 */
[----:B---3--:R-:W-:-:S13]  /*20e0*/  FSETP.GE.AND P0, PT, R27, R2, PT ;  /* 0x000000021b00720b */ /* 0x008fda0003f06000 */
        /* <DEDUP_REMOVED lines=8> */
[----:B-1----:R-:W-:-:S04]  /*2170*/  @!P0 IMAD.WIDE R8, R19, 0x4, R16 ;  /* 0x0000000413088825 */ /* 0x002fc800078e0210 */
[----:B--2---:R-:W-:Y:S01]  /*2180*/  @!P0 IMAD.WIDE R10, R19, 0x4, R4 ;  /* 0x00000004130a8825 */ /* 0x004fe200078e0204 */
[----:B------:R-:W-:Y:S04]  /*2190*/  @!P0 ST.E desc[UR4][R8.64], R27 ;  /* 0x0000001b08008985 */ /* 0x000fe8000c101904 */
[----:B------:R1:W-:Y:S04]  /*21a0*/  @!P0 ST.E desc[UR6][R10.64], R23 ;  /* 0x000000170a008985 */ /* 0x0003e8000c101906 */
[----:B------:R2:W3:Y:S04]  /*21b0*/  LD.E R29, desc[UR10][R6.64+0x18] ;  /* 0x0000180a061d7980 */ /* 0x0004e8000c101900 */
[----:B------:R-:W3:Y:S01]  /*21c0*/  @!P0 LD.E R2, desc[UR8][R12.64] ;  /* 0x000000080c028980 */ /* 0x000ee2000c101900 */
[----:B------:R-:W-:-:S02]  /*21d0*/  R2UR UR8, R14 ;  /* 0x000000000e0872ca */ /* 0x000fc400000e0000 */
[----:B------:R-:W-:Y:S01]  /*21e0*/  R2UR UR9, R15 ;  /* 0x000000000f0972ca */ /* 0x000fe200000e0000 */
[----:B-1----:R-:W1:Y:S08]  /*21f0*/  LDC.64 R10, c[0x0][0x3b0] ;  /* 0x0000ec00ff0a7b82 */ /* 0x002e700000000a00 */
[----:B--2---:R-:W2:Y:S01]  /*2200*/  LDC.64 R6, c[0x0][0x3a8] ;  /* 0x0000ea00ff067b82 */ /* 0x004ea20000000a00 */
[----:B---3--:R-:W-:-:S13]  /*2210*/  FSETP.GE.AND P0, PT, R29, R2, PT ;  /* 0x000000021d00720b */ /* 0x008fda0003f06000 */
[C---:B------:R-:W-:Y:S01]  /*2220*/  @!P0 R2UR UR4, R14.reuse ;  /* 0x000000000e0482ca */ /* 0x040fe200000e0000 */
[----:B------:R-:W-:Y:S01]  /*2230*/  @!P0 IMAD.MOV.U32 R25, RZ, RZ, -0x1 ;  /* 0xffffffffff198424 */ /* 0x000fe200078e00ff */
[C---:B------:R-:W-:Y:S02]  /*2240*/  @!P0 R2UR UR5, R15.reuse ;  /* 0x000000000f0582ca */ /* 0x040fe400000e0000 */
[----:B------:R-:W-:Y:S02]  /*2250*/  @!P0 R2UR UR6, R14 ;  /* 0x000000000e0682ca */ /* 0x000fe400000e0000 */
[----:B------:R-:W-:Y:S02]  /*2260*/  @!P0 R2UR UR7, R15 ;  /* 0x000000000f0782ca */ /* 0x000fe400000e0000 */
[----:B------:R-:W-:-:S05]  /*2270*/  @!P0 VIMNMX R21, PT, PT, R3, -0x1, PT ;  /* 0xffffffff03158848 */ /* 0x000fca0003fe0100 */
[----:B------:R-:W-:-:S04]  /*2280*/  @!P0 IMAD.WIDE R18, R21, 0x4, R16 ;  /* 0x0000000415128825 */ /* 0x000fc800078e0210 */
[----:B------:R-:W-:Y:S01]  /*2290*/  @!P0 IMAD.WIDE R8, R21, 0x4, R4 ;  /* 0x0000000415088825 */ /* 0x000fe200078e0204 */
[----:B------:R-:W-:Y:S04]  /*22a0*/  @!P0 ST.E desc[UR4][R18.64], R29 ;  /* 0x0000001d12008985 */ /* 0x000fe8000c101904 */
[----:B------:R1:W-:Y:S04]  /*22b0*/  @!P0 ST.E desc[UR6][R8.64], R25 ;  /* 0x0000001908008985 */ /* 0x0003e8000c101906 */
[----:B------:R-:W3:Y:S01]  /*22c0*/  LD.E R21, desc[UR8][R16.64] ;  /* 0x0000000810157980 */ /* 0x000ee2000c101900 */
[----:B------:R-:W-:Y:S01]  /*22d0*/  R2UR UR4, R14 ;  /* 0x000000000e0472ca */ /* 0x000fe200000e0000 */
[----:B--2---:R-:W-:Y:S01]  /*22e0*/  IMAD.WIDE.U32 R6, R0, 0x4, R6 ;  /* 0x0000000400067825 */ /* 0x004fe200078e0006 */
[----:B------:R-:W-:-:S02]  /*22f0*/  R2UR UR5, R15 ;  /* 0x000000000f0572ca */ /* 0x000fc400000e0000 */
[----:B------:R-:W-:Y:S02]  /*2300*/  R2UR UR6, R14 ;  /* 0x000000000e0672ca */ /* 0x000fe400000e0000 */
[----:B------:R-:W-:Y:S01]  /*2310*/  R2UR UR7, R15 ;  /* 0x000000000f0772ca */ /* 0x000fe200000e0000 */
[----:B-1----:R-:W-:-:S04]  /*2320*/  IMAD.WIDE.U32 R8, R0, 0x4, R10 ;  /* 0x0000000400087825 */ /* 0x002fc800078e000a */
[----:B------:R-:W-:-:S04]  /*2330*/  VIADD R0, R0, 0x1 ;  /* 0x0000000100007836 */ /* 0x000fc80000000000 */
[----:B---3--:R1:W-:Y:S01]  /*2340*/  STG.E desc[UR4][R6.64], R21 ;  /* 0x0000001506007986 */ /* 0x0083e2000c101904 */
[----:B------:R-:W2:Y:S03]  /*2350*/  LDCU UR4, c[0x0][0x398] ;  /* 0x00007300ff0477ac */ /* 0x000ea60008000800 */
[----:B------:R-:W3:Y:S01]  /*2360*/  LD.E R23, desc[UR6][R4.64] ;  /* 0x0000000604177980 */ /* 0x000ee2000c101900 */
[----:B--2---:R-:W-:-:S03]  /*2370*/  ISETP.NE.AND P0, PT, R0, UR4, PT ;  /* 0x0000000400007c0c */ /* 0x004fc6000bf05270 */
[----:B---3--:R1:W-:Y:S10]  /*2380*/  STG.E desc[UR6][R8.64], R23 ;  /* 0x0000001708007986 */ /* 0x0083f4000c101906 */
[----:B------:R-:W-:Y:S05]  /*2390*/  @P0 BRA `(.L_x_32) ;  /* 0xfffffff400d00947 */ /* 0x000fea000383ffff */
[----:B------:R-:W-:Y:S05]  /*23a0*/  BSYNC.RECONVERGENT B0 ;  /* 0x0000000000007941 */ /* 0x000fea0003800200 */
.L_x_29:
[----:B------:R-:W-:Y:S05]  /*23b0*/  BRA `(.L_x_2) ;  /* 0x0000004400d07947 */ /* 0x000fea0003800000 */
.L_x_28:
[C---:B------:R-:W-:Y:S01]  /*23c0*/  LOP3.LUT R22, R10.reuse, 0xf, RZ, 0xc0, !PT ;  /* 0x0000000f0a167812 */ /* 0x040fe200078ec0ff */
[C---:B------:R-:W-:Y:S01]  /*23d0*/  VIADD R0, R10.reuse, 0xfffffffe ;  /* 0xfffffffe0a007836 */ /* 0x040fe20000000000 */
[C---:B------:R-:W-:Y:S01]  /*23e0*/  LOP3.LUT R23, R10.reuse, 0x7, RZ, 0xc0, !PT ;  /* 0x000000070a177812 */ /* 0x040fe200078ec0ff */
[----:B------:R-:W-:Y:S01]  /*23f0*/  VIADD R9, R10, 0xffffffff ;  /* 0xffffffff0a097836 */ /* 0x000fe20000000000 */
[----:B------:R-:W-:Y:S01]  /*2400*/  BSSY.RECONVERGENT B0, `(.L_x_33) ;  /* 0x0000124000007945 */ /* 0x000fe20003800200 */
[----:B------:R-:W-:Y:S01]  /*2410*/  VIADD R2, R22, 0xffffffff ;  /* 0xffffffff16027836 */ /* 0x000fe20000000000 */
[----:B------:R-:W-:Y:S01]  /*2420*/  ISETP.GE.U32.AND P0, PT, R0, 0x3, PT ;  /* 0x000000030000780c */ /* 0x000fe20003f06070 */
[----:B------:R-:W-:Y:S01]  /*2430*/  VIADD R6, R23, 0xffffffff ;  /* 0xffffffff17067836 */ /* 0x000fe20000000000 */
[----:B------:R-:W-:Y:S01]  /*2440*/  LOP3.LUT R24, R9, 0x3, RZ, 0xc0, !PT ;  /* 0x0000000309187812 */ /* 0x000fe200078ec0ff */
[----:B------:R-:W-:Y:S01]  /*2450*/  IMAD.MOV.U32 R8, RZ, RZ, RZ ;  /* 0x000000ffff087224 */ /* 0x000fe200078e00ff */
[----:B------:R-:W-:-:S02]  /*2460*/  ISETP.GE.U32.AND P1, PT, R2, 0x7, PT ;  /* 0x000000070200780c */ /* 0x000fc40003f26070 */
[----:B------:R-:W-:Y:S02]  /*2470*/  ISETP.GE.U32.AND P2, PT, R6, 0x3, PT ;  /* 0x000000030600780c */ /* 0x000fe40003f46070 */
[C---:B------:R-:W-:Y:S02]  /*2480*/  LOP3.LUT R0, R10.reuse, 0x7ffffff0, RZ, 0xc0, !PT ;  /* 0x7ffffff00a007812 */ /* 0x040fe400078ec0ff */
[----:B------:R-:W-:Y:S02]  /*2490*/  LOP3.LUT R2, R10, 0x3, RZ, 0xc0, !PT ;  /* 0x000000030a027812 */ /* 0x000fe400078ec0ff */
[----:B------:R-:W-:-:S07]  /*24a0*/  LOP3.LUT R9, R9, 0xfffffffc, RZ, 0xc0, !PT ;  /* 0xfffffffc09097812 */ /* 0x000fce00078ec0ff */
.L_x_44:
[----:B0-----:R-:W0:Y:S01]  /*24b0*/  LDCU UR4, c[0x0][0x388] ;  /* 0x00007100ff0477ac */ /* 0x001e220008000800 */
[----:B------:R-:W-:Y:S01]  /*24c0*/  IMAD.MOV.U32 R11, RZ, RZ, RZ ;  /* 0x000000ffff0b7224 */ /* 0x000fe200078e00ff */
[----:B0-----:R-:W-:-:S09]  /*24d0*/  UISETP.GE.U32.AND UP0, UPT, UR4, 0x10, UPT ;  /* 0x000000100400788c */ /* 0x001fd2000bf06070 */
[----:B-1----:R-:W-:Y:S05]  /*24e0*/  BRA.U !UP0, `(.L_x_34) ;  /* 0x0000000108dc7547 */ /* 0x002fea000b800000 */
[----:B------:R-:W-:Y:S01]  /*24f0*/  BSSY.RECONVERGENT B1, `(.L_x_35) ;  /* 0x0000035000017945 */ /* 0x000fe20003800200 */
[----:B------:R-:W-:-:S07]  /*2500*/  IMAD.MOV.U32 R11, RZ, RZ, RZ ;  /* 0x000000ffff0b7224 */ /* 0x000fce00078e00ff */
.L_x_36:
[C---:B--2---:R-:W-:Y:S01]  /*2510*/  R2UR UR4, R14.reuse ;  /* 0x000000000e0472ca */ /* 0x044fe200000e0000 */
[----:B-1----:R-:W-:Y:S01]  /*2520*/  VIADD R19, R11, 0x1 ;  /* 0x000000010b137836 */ /* 0x002fe20000000000 */
        /* <DEDUP_REMOVED lines=16> */
[----:B------:R0:W-:Y:S01]  /*2630*/  ST.E desc[UR4][R6.64+0x4], R19 ;  /* 0x0000041306007985 */ /* 0x0001e2000c101904 */
[C---:B------:R-:W-:Y:S01]  /*2640*/  R2UR UR14, R14.reuse ;  /* 0x000000000e0e72ca */ /* 0x040fe200000e0000 */
        /* <DEDUP_REMOVED lines=23> */
[----:B------:R1:W-:Y:S02]  /*27c0*/  ST.E desc[UR8][R6.64+0x28], R21 ;  /* 0x0000281506007985 */ /* 0x0003e4000c101908 */
[----:B------:R-:W-:Y:S02]  /*27d0*/  ISETP.NE.AND P3, PT, R11, R0, PT ;  /* 0x000000000b00720c */ /* 0x000fe40003f65270 */
[----:B------:R1:W-:Y:S04]  /*27e0*/  ST.E desc[UR10][R6.64+0x2c], R25 ;  /* 0x00002c1906007985 */ /* 0x0003e8000c10190a */
[----:B------:R1:W-:Y:S04]  /*27f0*/  ST.E desc[UR12][R6.64+0x30], R27 ;  /* 0x0000301b06007985 */ /* 0x0003e8000c10190c */
[----:B------:R1:W-:Y:S04]  /*2800*/  ST.E desc[UR14][R6.64+0x34], R29 ;  /* 0x0000341d06007985 */ /* 0x0003e8000c10190e */
[----:B------:R1:W-:Y:S04]  /*2810*/  ST.E desc[UR16][R6.64+0x38], R31 ;  /* 0x0000381f06007985 */ /* 0x0003e8000c101910 */
[----:B------:R1:W-:Y:S01]  /*2820*/  ST.E desc[UR18][R6.64+0x3c], R33 ;  /* 0x00003c2106007985 */ /* 0x0003e2000c101912 */
[----:B------:R-:W-:Y:S05]  /*2830*/  @P3 BRA `(.L_x_36) ;  /* 0xfffffffc00343947 */ /* 0x000fea000383ffff */
[----:B------:R-:W-:Y:S05]  /*2840*/  BSYNC.RECONVERGENT B1 ;  /* 0x0000000000017941 */ /* 0x000fea0003800200 */
.L_x_35:
[----:B------:R-:W-:-:S07]  /*2850*/  IMAD.MOV.U32 R11, RZ, RZ, R0 ;  /* 0x000000ffff0b7224 */ /* 0x000fce00078e0000 */
.L_x_34:
[----:B------:R-:W-:-:S13]  /*2860*/  ISETP.NE.AND P3, PT, R22, RZ, PT ;  /* 0x000000ff1600720c */ /* 0x000fda0003f65270 */
[----:B------:R-:W-:Y:S05]  /*2870*/  @!P3 BRA `(.L_x_37) ;  /* 0x00000004001cb947 */ /* 0x000fea0003800000 */
[----:B------:R-:W-:Y:S01]  /*2880*/  ISETP.NE.AND P3, PT, R23, RZ, PT ;  /* 0x000000ff1700720c */ /* 0x000fe20003f65270 */
[----:B------:R-:W-:-:S12]  /*2890*/  @!P1 BRA `(.L_x_38) ;  /* 0x0000000000849947 */ /* 0x000fd80003800000 */
        /* <DEDUP_REMOVED lines=33> */
.L_x_38:
        /* <DEDUP_REMOVED lines=20> */
.L_x_39:
[----:B------:R-:W-:Y:S05]  /*2bf0*/  @!P3 BRA `(.L_x_37) ;  /* 0x00000000003cb947 */ /* 0x000fea0003800000 */
[----:B--2---:R-:W-:Y:S01]  /*2c00*/  R2UR UR4, R14 ;  /* 0x000000000e0472ca */ /* 0x004fe200000e0000 */
[----:B-1----:R-:W-:Y:S01]  /*2c10*/  IMAD.WIDE.U32 R6, R11, 0x4, R4 ;  /* 0x000000040b067825 */ /* 0x002fe200078e0004 */
        /* <DEDUP_REMOVED lines=13> */
.L_x_37:
[----:B--2---:R-:W-:Y:S01]  /*2cf0*/  R2UR UR4, R14 ;  /* 0x000000000e0472ca */ /* 0x004fe200000e0000 */
[----:B-1----:R-:W-:Y:S01]  /*2d00*/  IMAD.MOV.U32 R21, RZ, RZ, 0x1 ;  /* 0x00000001ff157424 */ /* 0x002fe200078e00ff */
[----:B------:R-:W-:-:S13]  /*2d10*/  R2UR UR5, R15 ;  /* 0x000000000f0572ca */ /* 0x000fda00000e0000 */
[----:B------:R1:W-:Y:S01]  /*2d20*/  ST.E desc[UR4][R4.64], RZ ;  /* 0x000000ff04007985 */ /* 0x0003e2000c101904 */
[----:B------:R-:W-:Y:S05]  /*2d30*/  @!P0 BRA `(.L_x_40) ;  /* 0x00000004001c8947 */ /* 0x000fea0003800000 */
[----:B------:R-:W-:Y:S01]  /*2d40*/  BSSY.RECONVERGENT B1, `(.L_x_41) ;  /* 0x0000045000017945 */ /* 0x000fe20003800200 */
[----:B------:R-:W-:-:S07]  /*2d50*/  IMAD.MOV.U32 R10, RZ, RZ, 0x1 ;  /* 0x00000001ff0a7424 */ /* 0x000fce00078e00ff */
.L_x_42:
[----:B------:R-:W-:Y:S01]  /*2d60*/  R2UR UR4, R14 ;  /* 0x000000000e0472ca */ /* 0x000fe200000e0000 */
[----:B0--3--:R-:W-:Y:S01]  /*2d70*/  IMAD.WIDE.U32 R6, R10, 0x4, R16 ;  /* 0x000000040a067825 */ /* 0x009fe200078e0010 */
        /* <DEDUP_REMOVED lines=30> */
[----:B0-----:R-:W-:-:S04]  /*2f60*/  @!P3 IMAD.WIDE R18, R27, 0x4, R16 ;  /* 0x000000041b12b825 */ /* 0x001fc800078e0210 */
        /* <DEDUP_REMOVED lines=18> */
[----:B------:R-:W3:Y:S04]  /*3090*/  LD.E R6, desc[UR10][R6.64+0xc] ;  /* 0x00000c0a06067980 */ /* 0x000ee8000c101900 */
[----:B------:R-:W3:Y:S01]  /*30a0*/  @!P3 LD.E R11, desc[UR8][R12.64] ;  /* 0x000000080c0bb980 */ /* 0x000ee2000c101900 */
[----:B------:R-:W-:-:S02]  /*30b0*/  VIADD R32, R10, 0x3 ;  /* 0x000000030a207836 */ /* 0x000fc40000000000 */
[----:B------:R-:W-:Y:S01]  /*30c0*/  VIADD R10, R10, 0x4 ;  /* 0x000000040a0a7836 */ /* 0x000fe20000000000 */
[----:B---3--:R-:W-:-:S13]  /*30d0*/  FSETP.GE.AND P3, PT, R6, R11, PT ;  /* 0x0000000b0600720b */ /* 0x008fda0003f66000 */
[C---:B------:R-:W-:Y:S02]  /*30e0*/  @!P3 R2UR UR4, R14.reuse ;  /* 0x000000000e04b2ca */ /* 0x040fe400000e0000 */
        /* <DEDUP_REMOVED lines=8> */
[----:B------:R-:W-:-:S13]  /*3170*/  ISETP.NE.AND P3, PT, R32, R9, PT ;  /* 0x000000092000720c */ /* 0x000fda0003f65270 */
[----:B--2---:R-:W-:Y:S05]  /*3180*/  @P3 BRA `(.L_x_42) ;  /* 0xfffffff800f43947 */ /* 0x004fea000383ffff */
[----:B------:R-:W-:Y:S05]  /*3190*/  BSYNC.RECONVERGENT B1 ;  /* 0x0000000000017941 */ /* 0x000fea0003800200 */
.L_x_41:
[----:B------:R-:W-:-:S07]  /*31a0*/  IMAD.MOV.U32 R21, RZ, RZ, R10 ;  /* 0x000000ffff157224 */ /* 0x000fce00078e000a */
.L_x_40:
[----:B------:R-:W-:-:S13]  /*31b0*/  ISETP.NE.AND P3, PT, R24, RZ, PT ;  /* 0x000000ff1800720c */ /* 0x000fda0003f65270 */
[----:B------:R-:W-:Y:S05]  /*31c0*/  @!P3 BRA `(.L_x_43) ;  /* 0x0000000000dcb947 */ /* 0x000fea0003800000 */
[C---:B------:R-:W-:Y:S01]  /*31d0*/  R2UR UR4, R14.reuse ;  /* 0x000000000e0472ca */ /* 0x040fe200000e0000 */
[----:B0--3--:R-:W-:Y:S01]  /*31e0*/  IMAD.WIDE.U32 R6, R21, 0x4, R16 ;  /* 0x0000000415067825 */ /* 0x009fe200078e0010 */
[C---:B------:R-:W-:Y:S02]  /*31f0*/  R2UR UR5, R15.reuse ;  /* 0x000000000f0572ca */ /* 0x040fe400000e0000 */
[----:B------:R-:W-:Y:S02]  /*3200*/  R2UR UR6, R14 ;  /* 0x000000000e0672ca */ /* 0x000fe400000e0000 */
[----:B------:R-:W-:-:S09]  /*3210*/  R2UR UR7, R15 ;  /* 0x000000000f0772ca */ /* 0x000fd200000e0000 */
[----:B------:R-:W2:Y:S04]  /*3220*/  LD.E R25, desc[UR4][R6.64] ;  /* 0x0000000406197980 */ /* 0x000ea8000c101900 */
[----:B------:R-:W2:Y:S02]  /*3230*/  LD.E R10, desc[UR6][R12.64] ;  /* 0x000000060c0a7980 */ /* 0x000ea4000c101900 */
[----:B--2---:R-:W-:-:S13]  /*3240*/  FSETP.GE.AND P3, PT, R25, R10, PT ;  /* 0x0000000a1900720b */ /* 0x004fda0003f66000 */
        /* <DEDUP_REMOVED lines=9> */
[----:B------:R-:W-:-:S13]  /*32e0*/  ISETP.NE.AND P3, PT, R24, 0x1, PT ;  /* 0x000000011800780c */ /* 0x000fda0003f65270 */
[----:B--2---:R-:W-:Y:S05]  /*32f0*/  @!P3 BRA `(.L_x_43) ;  /* 0x000000000090b947 */ /* 0x004fea0003800000 */
[C---:B------:R-:W-:Y:S02]  /*3300*/  R2UR UR4, R14.reuse ;  /* 0x000000000e0472ca */ /* 0x040fe400000e0000 */
[C---:B------:R-:W-:Y:S02]  /*3310*/  R2UR UR5, R15.reuse ;  /* 0x000000000f0572ca */ /* 0x040fe400000e0000 */
[----:B------:R-:W-:Y:S02]  /*3320*/  R2UR UR6, R14 ;  /* 0x000000000e0672ca */ /* 0x000fe400000e0000 */
[----:B------:R-:W-:-:S09]  /*3330*/  R2UR UR7, R15 ;  /* 0x000000000f0772ca */ /* 0x000fd200000e0000 */
[----:B------:R-:W2:Y:S04]  /*3340*/  LD.E R25, desc[UR4][R6.64+0x4] ;  /* 0x0000040406197980 */ /* 0x000ea8000c101900 */
[----:B------:R-:W2:Y:S02]  /*3350*/  LD.E R10, desc[UR6][R12.64] ;  /* 0x000000060c0a7980 */ /* 0x000ea4000c101900 */
[----:B--2---:R-:W-:-:S13]  /*3360*/  FSETP.GE.AND P3, PT, R25, R10, PT ;  /* 0x0000000a1900720b */ /* 0x004fda0003f66000 */
[----:B------:R-:W-:Y:S01]  /*3370*/  @!P3 VIADD R20, R21, 0x1 ;  /* 0x000000011514b836 */ /* 0x000fe20000000000 */
        /* <DEDUP_REMOVED lines=27> */
[----:B------:R2:W-:Y:S02]  /*3530*/  @!P3 ST.E desc[UR6][R18.64], R21 ;  /* 0x000000151200b985 */ /* 0x0005e4000c101906 */
.L_x_43:
[C---:B------:R-:W-:Y:S01]  /*3540*/  R2UR UR4, R14.reuse ;  /* 0x000000000e0472ca */ /* 0x040fe200000e0000 */
[----:B0-23--:R-:W0:Y:S01]  /*3550*/  LDC.64 R6, c[0x0][0x3a8] ;  /* 0x0000ea00ff067b82 */ /* 0x00de220000000a00 */
[C---:B------:R-:W-:Y:S02]  /*3560*/  R2UR UR5, R15.reuse ;  /* 0x000000000f0572ca */ /* 0x040fe400000e0000 */
[----:B------:R-:W-:Y:S02]  /*3570*/  R2UR UR6, R14 ;  /* 0x000000000e0672ca */ /* 0x000fe400000e0000 */
[----:B------:R-:W-:-:S03]  /*3580*/  R2UR UR7, R15 ;  /* 0x000000000f0772ca */ /* 0x000fc600000e0000 */
[----:B------:R-:W2:Y:S06]  /*3590*/  LDC.64 R10, c[0x0][0x3b0] ;  /* 0x0000ec00ff0a7b82 */ /* 0x000eac0000000a00 */
[----:B------:R-:W3:Y:S01]  /*35a0*/  LD.E R19, desc[UR4][R16.64] ;  /* 0x0000000410137980 */ /* 0x000ee2000c101900 */
[----:B0-----:R-:W-:-:S05]  /*35b0*/  IMAD.WIDE.U32 R6, R8, 0x4, R6 ;  /* 0x0000000408067825 */ /* 0x001fca00078e0006 */
[----:B---3--:R0:W-:Y:S01]  /*35c0*/  STG.E desc[UR4][R6.64], R19 ;  /* 0x0000001306007986 */ /* 0x0081e2000c101904 */
[----:B------:R-:W3:Y:S03]  /*35d0*/  LDCU UR4, c[0x0][0x398] ;  /* 0x00007300ff0477ac */ /* 0x000ee60008000800 */
[----:B------:R-:W4:Y:S01]  /*35e0*/  LD.E R21, desc[UR6][R4.64] ;  /* 0x0000000604157980 */ /* 0x000f22000c101900 */
[----:B--2---:R-:W-:-:S04]  /*35f0*/  IMAD.WIDE.U32 R10, R8, 0x4, R10 ;  /* 0x00000004080a7825 */ /* 0x004fc800078e000a */
[----:B------:R-:W-:-:S05]  /*3600*/  VIADD R8, R8, 0x1 ;  /* 0x0000000108087836 */ /* 0x000fca0000000000 */
[----:B---3--:R-:W-:Y:S01]  /*3610*/  ISETP.NE.AND P3, PT, R8, UR4, PT ;  /* 0x0000000408007c0c */ /* 0x008fe2000bf65270 */
[----:B----4-:R0:W-:-:S12]  /*3620*/  STG.E desc[UR6][R10.64], R21 ;  /* 0x000000150a007986 */ /* 0x0101d8000c101906 */
[----:B------:R-:W-:Y:S05]  /*3630*/  @P3 BRA `(.L_x_44) ;  /* 0xffffffec009c3947 */ /* 0x000fea000383ffff */
[----:B------:R-:W-:Y:S05]  /*3640*/  BSYNC.RECONVERGENT B0 ;  /* 0x0000000000007941 */ /* 0x000fea0003800200 */
.L_x_33:
[----:B------:R-:W-:Y:S05]  /*3650*/  BRA `(.L_x_2) ;  /* 0x0000003400287947 */ /* 0x000fea0003800000 */
.L_x_27:
[----:B------:R-:W-:-:S13]  /*3660*/  ISETP.GT.AND P0, PT, R10, RZ, PT ;  /* 0x000000ff0a00720c */ /* 0x000fda0003f04270 */
[----:B------:R-:W-:Y:S05]  /*3670*/  @P0 BRA `(.L_x_45) ;  /* 0x0000000800080947 */ /* 0x000fea0003800000 */
[----:B------:R-:W-:Y:S01]  /*3680*/  BSSY.RECONVERGENT B0, `(.L_x_46) ;  /* 0x0000080000007945 */ /* 0x000fe20003800200 */
[----:B------:R-:W-:-:S07]  /*3690*/  IMAD.MOV.U32 R0, RZ, RZ, RZ ;  /* 0x000000ffff007224 */ /* 0x000fce00078e00ff */
.L_x_49:
[----:B--2---:R-:W-:Y:S01]  /*36a0*/  R2UR UR4, R14 ;  /* 0x000000000e0472ca */ /* 0x004fe200000e0000 */
[----:B------:R-:W-:Y:S01]  /*36b0*/  BSSY.RECONVERGENT B1, `(.L_x_47) ;  /* 0x0000047000017945 */ /* 0x000fe20003800200 */
[----:B------:R-:W-:Y:S01]  /*36c0*/  R2UR UR5, R15 ;  /* 0x000000000f0572ca */ /* 0x000fe200000e0000 */
[----:B------:R-:W-:-:S12]  /*36d0*/  IMAD.MOV.U32 R2, RZ, RZ, 0x1 ;  /* 0x00000001ff027424 */ /* 0x000fd800078e00ff */
[----:B0-----:R0:W-:Y:S02]  /*36e0*/  ST.E desc[UR4][R4.64], RZ ;  /* 0x000000ff04007985 */ /* 0x0011e4000c101904 */
.L_x_48:
        /* <DEDUP_REMOVED lines=68> */
.L_x_47:
        /* <DEDUP_REMOVED lines=34> */
[----:B------:R1:W-:Y:S01]  /*3d50*/  @!P0 ST.E desc[UR4][R8.64], R21 ;  /* 0x0000001508008985 */ /* 0x0003e2000c101904 */
[----:B------:R-:W2:Y:S03]  /*3d60*/  LDCU UR4, c[0x0][0x398] ;  /* 0x00007300ff0477ac */ /* 0x000ea60008000800 */
[----:B------:R3:W-:Y:S04]  /*3d70*/  @!P0 ST.E desc[UR6][R10.64], R27 ;  /* 0x0000001b0a008985 */ /* 0x0007e8000c101906 */
[----:B------:R-:W4:Y:S04]  /*3d80*/  LD.E R7, desc[UR10][R6.64+0x18] ;  /* 0x0000180a06077980 */ /* 0x000f28000c101900 */
[----:B------:R-:W4:Y:S01]  /*3d90*/  @!P0 LD.E R2, desc[UR8][R12.64] ;  /* 0x000000080c028980 */ /* 0x000f22000c101900 */
[----:B------:R-:W-:Y:S01]  /*3da0*/  VIADD R0, R0, 0x1 ;  /* 0x0000000100007836 */ /* 0x000fe20000000000 */
[----:B----4-:R-:W-:-:S13]  /*3db0*/  FSETP.GE.AND P0, PT, R7, R2, PT ;  /* 0x000000020700720b */ /* 0x010fda0003f06000 */
[C---:B------:R-:W-:Y:S01]  /*3dc0*/  @!P0 R2UR UR6, R14.reuse ;  /* 0x000000000e0682ca */ /* 0x040fe200000e0000 */
[----:B------:R-:W-:Y:S01]  /*3dd0*/  @!P0 IMAD.MOV.U32 R25, RZ, RZ, -0x1 ;  /* 0xffffffffff198424 */ /* 0x000fe200078e00ff */
[C---:B------:R-:W-:Y:S02]  /*3de0*/  @!P0 R2UR UR7, R15.reuse ;  /* 0x000000000f0782ca */ /* 0x040fe400000e0000 */
[----:B------:R-:W-:Y:S02]  /*3df0*/  @!P0 R2UR UR8, R14 ;  /* 0x000000000e0882ca */ /* 0x000fe400000e0000 */
[----:B------:R-:W-:Y:S02]  /*3e00*/  @!P0 R2UR UR9, R15 ;  /* 0x000000000f0982ca */ /* 0x000fe400000e0000 */
[----:B------:R-:W-:-:S05]  /*3e10*/  @!P0 VIMNMX R23, PT, PT, R3, -0x1, PT ;  /* 0xffffffff03178848 */ /* 0x000fca0003fe0100 */
[----:B------:R-:W-:-:S04]  /*3e20*/  @!P0 IMAD.WIDE R18, R23, 0x4, R16 ;  /* 0x0000000417128825 */ /* 0x000fc800078e0210 */
[----:B-1----:R-:W-:Y:S01]  /*3e30*/  @!P0 IMAD.WIDE R8, R23, 0x4, R4 ;  /* 0x0000000417088825 */ /* 0x002fe200078e0204 */
[----:B------:R3:W-:Y:S04]  /*3e40*/  @!P0 ST.E desc[UR6][R18.64], R7 ;  /* 0x0000000712008985 */ /* 0x0007e8000c101906 */
[----:B------:R3:W-:Y:S01]  /*3e50*/  @!P0 ST.E desc[UR8][R8.64], R25 ;  /* 0x0000001908008985 */ /* 0x0007e2000c101908 */
[----:B--2---:R-:W-:-:S13]  /*3e60*/  ISETP.NE.AND P0, PT, R0, UR4, PT ;  /* 0x0000000400007c0c */ /* 0x004fda000bf05270 */
[----:B---3--:R-:W-:Y:S05]  /*3e70*/  @P0 BRA `(.L_x_49) ;  /* 0xfffffff800080947 */ /* 0x008fea000383ffff */
[----:B------:R-:W-:Y:S05]  /*3e80*/  BSYNC.RECONVERGENT B0 ;  /* 0x0000000000007941 */ /* 0x000fea0003800200 */
.L_x_46:
[----:B------:R-:W-:Y:S05]  /*3e90*/  BRA `(.L_x_2) ;  /* 0x0000002c00187947 */ /* 0x000fea0003800000 */
.L_x_45:
[C---:B------:R-:W-:Y:S01]  /*3ea0*/  LOP3.LUT R22, R10.reuse, 0xf, RZ, 0xc0, !PT ;  /* 0x0000000f0a167812 */ /* 0x040fe200078ec0ff */
[C---:B------:R-:W-:Y:S01]  /*3eb0*/  VIADD R9, R10.reuse, 0xffffffff ;  /* 0xffffffff0a097836 */ /* 0x040fe20000000000 */
[C---:B------:R-:W-:Y:S01]  /*3ec0*/  LOP3.LUT R23, R10.reuse, 0x7, RZ, 0xc0, !PT ;  /* 0x000000070a177812 */ /* 0x040fe200078ec0ff */
[----:B------:R-:W-:Y:S01]  /*3ed0*/  VIADD R6, R10, 0xfffffffe ;  /* 0xfffffffe0a067836 */ /* 0x000fe20000000000 */
[----:B------:R-:W-:Y:S01]  /*3ee0*/  BSSY.RECONVERGENT B0, `(.L_x_50) ;  /* 0x0000118000007945 */ /* 0x000fe20003800200 */
[----:B------:R-:W-:Y:S01]  /*3ef0*/  VIADD R0, R22, 0xffffffff ;  /* 0xffffffff16007836 */ /* 0x000fe20000000000 */
[----:B------:R-:W-:Y:S01]  /*3f00*/  LOP3.LUT R24, R9, 0x3, RZ, 0xc0, !PT ;  /* 0x0000000309187812 */ /* 0x000fe200078ec0ff */
[----:B------:R-:W-:Y:S01]  /*3f10*/  VIADD R2, R23, 0xffffffff ;  /* 0xffffffff17027836 */ /* 0x000fe20000000000 */
[----:B------:R-:W-:Y:S01]  /*3f20*/  ISETP.GE.U32.AND P0, PT, R6, 0x3, PT ;  /* 0x000000030600780c */ /* 0x000fe20003f06070 */
[----:B------:R-:W-:Y:S01]  /*3f30*/  IMAD.MOV.U32 R8, RZ, RZ, RZ ;  /* 0x000000ffff087224 */ /* 0x000fe200078e00ff */
[----:B------:R-:W-:-:S02]  /*3f40*/  ISETP.GE.U32.AND P1, PT, R0, 0x7, PT ;  /* 0x000000070000780c */ /* 0x000fc40003f26070 */
[----:B------:R-:W-:Y:S02]  /*3f50*/  ISETP.GE.U32.AND P2, PT, R2, 0x3, PT ;  /* 0x000000030200780c */ /* 0x000fe40003f46070 */
[C---:B------:R-:W-:Y:S02]  /*3f60*/  LOP3.LUT R0, R10.reuse, 0x7ffffff0, RZ, 0xc0, !PT ;  /* 0x7ffffff00a007812 */ /* 0x040fe400078ec0ff */
[----:B------:R-:W-:Y:S02]  /*3f70*/  LOP3.LUT R2, R10, 0x3, RZ, 0xc0, !PT ;  /* 0x000000030a027812 */ /* 0x000fe400078ec0ff */
[----:B------:R-:W-:-:S07]  /*3f80*/  LOP3.LUT R9, R9, 0xfffffffc, RZ, 0xc0, !PT ;  /* 0xfffffffc09097812 */ /* 0x000fce00078ec0ff */
.L_x_61:
[----:B0-----:R-:W0:Y:S01]  /*3f90*/  LDCU UR4, c[0x0][0x388] ;  /* 0x00007100ff0477ac */ /* 0x001e220008000800 */
[----:B--23--:R-:W-:Y:S01]  /*3fa0*/  IMAD.MOV.U32 R11, RZ, RZ, RZ ;  /* 0x000000ffff0b7224 */ /* 0x00cfe200078e00ff */
[----:B0-----:R-:W-:-:S09]  /*3fb0*/  UISETP.GE.U32.AND UP0, UPT, UR4, 0x10, UPT ;  /* 0x000000100400788c */ /* 0x001fd2000bf06070 */
[----:B-1----:R-:W-:Y:S05]  /*3fc0*/  BRA.U !UP0, `(.L_x_51) ;  /* 0x0000000108dc7547 */ /* 0x002fea000b800000 */
[----:B------:R-:W-:Y:S01]  /*3fd0*/  BSSY.RECONVERGENT B1, `(.L_x_52) ;  /* 0x0000035000017945 */ /* 0x000fe20003800200 */
[----:B------:R-:W-:-:S07]  /*3fe0*/  IMAD.MOV.U32 R11, RZ, RZ, RZ ;  /* 0x000000ffff0b7224 */ /* 0x000fce00078e00ff */
.L_x_53:
        /* <DEDUP_REMOVED lines=52> */
.L_x_52:
[----:B------:R-:W-:-:S07]  /*4330*/  IMAD.MOV.U32 R11, RZ, RZ, R0 ;  /* 0x000000ffff0b7224 */ /* 0x000fce00078e0000 */
.L_x_51:
        /* <DEDUP_REMOVED lines=37> */
.L_x_55:
        /* <DEDUP_REMOVED lines=20> */
.L_x_56:
        /* <DEDUP_REMOVED lines=16> */
.L_x_54:
[----:B--2---:R-:W-:Y:S01]  /*47d0*/  R2UR UR4, R14 ;  /* 0x000000000e0472ca */ /* 0x004fe200000e0000 */
[----:B-1----:R-:W-:Y:S01]  /*47e0*/  IMAD.MOV.U32 R21, RZ, RZ, 0x1 ;  /* 0x00000001ff157424 */ /* 0x002fe200078e00ff */
[----:B------:R-:W-:-:S13]  /*47f0*/  R2UR UR5, R15 ;  /* 0x000000000f0572ca */ /* 0x000fda00000e0000 */
[----:B------:R1:W-:Y:S01]  /*4800*/  ST.E desc[UR4][R4.64], RZ ;  /* 0x000000ff04007985 */ /* 0x0003e2000c101904 */
[----:B------:R-:W-:Y:S05]  /*4810*/  @!P0 BRA `(.L_x_57) ;  /* 0x00000004001c8947 */ /* 0x000fea0003800000 */
[----:B------:R-:W-:Y:S01]  /*4820*/  BSSY.RECONVERGENT B1, `(.L_x_58) ;  /* 0x0000045000017945 */ /* 0x000fe20003800200 */
[----:B------:R-:W-:-:S07]  /*4830*/  IMAD.MOV.U32 R10, RZ, RZ, 0x1 ;  /* 0x00000001ff0a7424 */ /* 0x000fce00078e00ff */
.L_x_59:
        /* <DEDUP_REMOVED lines=68> */
.L_x_58:
[----:B------:R-:W-:-:S07]  /*4c80*/  IMAD.MOV.U32 R21, RZ, RZ, R10 ;  /* 0x000000ffff157224 */ /* 0x000fce00078e000a */
.L_x_57:
        /* <DEDUP_REMOVED lines=57> */
.L_x_60:
[----:B------:R-:W4:Y:S01]  /*5020*/  LDCU UR4, c[0x0][0x398] ;  /* 0x00007300ff0477ac */ /* 0x000f220008000800 */
[----:B------:R-:W-:-:S05]  /*5030*/  VIADD R8, R8, 0x1 ;  /* 0x0000000108087836 */ /* 0x000fca0000000000 */
[----:B----4-:R-:W-:-:S13]  /*5040*/  ISETP.NE.AND P3, PT, R8, UR4, PT ;  /* 0x0000000408007c0c */ /* 0x010fda000bf65270 */
[----:B------:R-:W-:Y:S05]  /*5050*/  @P3 BRA `(.L_x_61) ;  /* 0xffffffec00cc3947 */ /* 0x000fea000383ffff */
[----:B------:R-:W-:Y:S05]  /*5060*/  BSYNC.RECONVERGENT B0 ;  /* 0x0000000000007941 */ /* 0x000fea0003800200 */
.L_x_50:
[----:B------:R-:W-:Y:S05]  /*5070*/  BRA `(.L_x_2) ;  /* 0x0000001800a07947 */ /* 0x000fea0003800000 */
.L_x_3:
[----:B------:R-:W-:-:S13]  /*5080*/  ISETP.GE.AND P0, PT, R2, 0x1, PT ;  /* 0x000000010200780c */ /* 0x000fda0003f06270 */
[----:B------:R-:W-:Y:S05]  /*5090*/  @!P0 BRA `(.L_x_62) ;  /* 0x0000001400c08947 */ /* 0x000fea0003800000 */
[----:B------:R-:W-:-:S13]  /*50a0*/  ISETP.GE.AND P0, PT, R10, 0x1, PT ;  /* 0x000000010a00780c */ /* 0x000fda0003f06270 */
[----:B------:R-:W-:Y:S05]  /*50b0*/  @!P0 BRA `(.L_x_63) ;  /* 0x0000000800dc8947 */ /* 0x000fea0003800000 */
[C---:B------:R-:W-:Y:S01]  /*50c0*/  LOP3.LUT R18, R2.reuse, 0x7, RZ, 0xc0, !PT ;  /* 0x0000000702127812 */ /* 0x040fe200078ec0ff */
[----:B------:R-:W-:Y:S01]  /*50d0*/  BSSY.RECONVERGENT B0, `(.L_x_64) ;  /* 0x00000b4000007945 */ /* 0x000fe20003800200 */
[----:B------:R-:W-:-:S03]  /*50e0*/  LOP3.LUT R19, R2, 0x3, RZ, 0xc0, !PT ;  /* 0x0000000302137812 */ /* 0x000fc600078ec0ff */
[----:B------:R-:W-:-:S05]  /*50f0*/  VIADD R0, R18, 0xffffffff ;  /* 0xffffffff12007836 */ /* 0x000fca0000000000 */
[----:B------:R-:W-:Y:S02]  /*5100*/  ISETP.GE.U32.AND P0, PT, R0, 0x3, PT ;  /* 0x000000030000780c */ /* 0x000fe40003f06070 */
[----:B------:R-:W-:Y:S01]  /*5110*/  LOP3.LUT R0, R2, 0x7ffffff8, RZ, 0xc0, !PT ;  /* 0x7ffffff802007812 */ /* 0x000fe200078ec0ff */
[----:B------:R-:W-:-:S10]  /*5120*/  IMAD.MOV.U32 R2, RZ, RZ, RZ ;  /* 0x000000ffff027224 */ /* 0x000fd400078e00ff */
.L_x_70:
[----:B------:R-:W0:Y:S01]  /*5130*/  LDC R20, c[0x0][0x3a0] ;  /* 0x0000e800ff147b82 */ /* 0x000e220000000800 */
[----:B--2---:R-:W-:Y:S01]  /*5140*/  R2UR UR4, R14 ;  /* 0x000000000e0472ca */ /* 0x004fe200000e0000 */
[----:B------:R-:W-:Y:S01]  /*5150*/  IMAD.MOV.U32 R3, RZ, RZ, RZ ;  /* 0x000000ffff037224 */ /* 0x000fe200078e00ff */
[----:B------:R-:W-:-:S13]  /*5160*/  R2UR UR5, R15 ;  /* 0x000000000f0572ca */ /* 0x000fda00000e0000 */
[----:B-1----:R1:W-:Y:S01]  /*5170*/  ST.E desc[UR4][R4.64], RZ ;  /* 0x000000ff04007985 */ /* 0x0023e2000c101904 */
[----:B0-----:R-:W-:-:S13]  /*5180*/  ISETP.GE.U32.AND P1, PT, R20, 0x8, PT ;  /* 0x000000081400780c */ /* 0x001fda0003f26070 */
[----:B-1-3--:R-:W-:Y:S05]  /*5190*/  @!P1 BRA `(.L_x_65) ;  /* 0x00000004002c9947 */ /* 0x00afea0003800000 */
[----:B------:R-:W0:Y:S01]  /*51a0*/  LDC.64 R6, c[0x0][0x3a8] ;  /* 0x0000ea00ff067b82 */ /* 0x000e220000000a00 */
[----:B------:R-:W-:Y:S01]  /*51b0*/  BSSY.RECONVERGENT B1, `(.L_x_66) ;  /* 0x0000048000017945 */ /* 0x000fe20003800200 */
[----:B------:R-:W-:-:S06]  /*51c0*/  IMAD.MOV.U32 R3, RZ, RZ, RZ ;  /* 0x000000ffff037224 */ /* 0x000fcc00078e00ff */
[----:B------:R-:W1:Y:S02]  /*51d0*/  LDC.64 R8, c[0x0][0x3b0] ;  /* 0x0000ec00ff087b82 */ /* 0x000e640000000a00 */
.L_x_67:
[----:B------:R-:W-:Y:S01]  /*51e0*/  R2UR UR4, R14 ;  /* 0x000000000e0472ca */ /* 0x000fe200000e0000 */
[----:B---3--:R-:W-:Y:S01]  /*51f0*/  IMAD.WIDE.U32 R12, R3, 0x4, R16 ;  /* 0x00000004030c7825 */ /* 0x008fe200078e0010 */
[----:B------:R-:W-:-:S13]  /*5200*/  R2UR UR5, R15 ;  /* 0x000000000f0572ca */ /* 0x000fda00000e0000 */
[----:B------:R-:W2:Y:S01]  /*5210*/  LD.E R21, desc[UR4][R12.64] ;  /* 0x000000040c157980 */ /* 0x000ea2000c101900 */
[----:B------:R-:W3:Y:S01]  /*5220*/  LDCU UR4, c[0x0][0x398] ;  /* 0x00007300ff0477ac */ /* 0x000ee20008000800 */
[C---:B------:R-:W-:Y:S01]  /*5230*/  R2UR UR6, R14.reuse ;  /* 0x000000000e0672ca */ /* 0x040fe200000e0000 */
[----:B------:R-:W-:Y:S01]  /*5240*/  IMAD.WIDE.U32 R10, R3, 0x4, R4 ;  /* 0x00000004030a7825 */ /* 0x000fe200078e0004 */
[C---:B------:R-:W-:Y:S02]  /*5250*/  R2UR UR7, R15.reuse ;  /* 0x000000000f0772ca */ /* 0x040fe400000e0000 */
[----:B------:R-:W-:Y:S02]  /*5260*/  R2UR UR8, R14 ;  /* 0x000000000e0872ca */ /* 0x000fe400000e0000 */
[----:B------:R-:W-:Y:S01]  /*5270*/  R2UR UR9, R15 ;  /* 0x000000000f0972ca */ /* 0x000fe200000e0000 */
[----:B---3--:R-:W-:-:S04]  /*5280*/  IMAD R27, R3, UR4, R2 ;  /* 0x00000004031b7c24 */ /* 0x008fc8000f8e0202 */
[----:B0-----:R-:W-:-:S05]  /*5290*/  IMAD.WIDE.U32 R22, R27, 0x4, R6 ;  /* 0x000000041b167825 */ /* 0x001fca00078e0006 */
[----:B--2---:R0:W-:Y:S04]  /*52a0*/  STG.E desc[UR6][R22.64], R21 ;  /* 0x0000001516007986 */ /* 0x0041e8000c101906 */
[----:B------:R-:W2:Y:S01]  /*52b0*/  LD.E R29, desc[UR8][R10.64] ;  /* 0x000000080a1d7980 */ /* 0x000ea2000c101900 */
[----:B-1----:R-:W-:-:S04]  /*52c0*/  IMAD.WIDE.U32 R24, R27, 0x4, R8 ;  /* 0x000000041b187825 */ /* 0x002fc800078e0008 */
[----:B------:R-:W-:Y:S01]  /*52d0*/  VIADD R33, R27, UR4 ;  /* 0x000000041b217c36 */ /* 0x000fe20008000000 */
[----:B--2---:R1:W-:Y:S04]  /*52e0*/  STG.E desc[UR6][R24.64], R29 ;  /* 0x0000001d18007986 */ /* 0x0043e8000c101906 */
[----:B------:R-:W2:Y:S01]  /*52f0*/  LD.E R31, desc[UR8][R12.64+0x4] ;  /* 0x000004080c1f7980 */ /* 0x000ea2000c101900 */
[----:B------:R-:W-:-:S05]  /*5300*/  IMAD.WIDE.U32 R26, R33, 0x4, R6 ;  /* 0x00000004211a7825 */ /* 0x000fca00078e0006 */
[----:B--2---:R2:W-:Y:S04]  /*5310*/  STG.E desc[UR6][R26.64], R31 ;  /* 0x0000001f1a007986 */ /* 0x0045e8000c101906 */
[----:B0-----:R-:W3:Y:S01]  /*5320*/  LD.E R21, desc[UR8][R10.64+0x4] ;  /* 0x000004080a157980 */ /* 0x001ee2000c101900 */
[----:B------:R-:W-:-:S04]  /*5330*/  IMAD.WIDE.U32 R22, R33, 0x4, R8 ;  /* 0x0000000421167825 */ /* 0x000fc800078e0008 */
[----:B------:R-:W-:Y:S01]  /*5340*/  VIADD R33, R33, UR4 ;  /* 0x0000000421217c36 */ /* 0x000fe20008000000 */
[----:B---3--:R0:W-:Y:S04]  /*5350*/  STG.E desc[UR6][R22.64], R21 ;  /* 0x0000001516007986 */ /* 0x0081e8000c101906 */
[----:B-1----:R-:W3:Y:S01]  /*5360*/  LD.E R29, desc[UR8][R12.64+0x8] ;  /* 0x000008080c1d7980 */ /* 0x002ee2000c101900 */
[----:B------:R-:W-:-:S05]  /*5370*/  IMAD.WIDE.U32 R24, R33, 0x4, R6 ;  /* 0x0000000421187825 */ /* 0x000fca00078e0006 */
[----:B---3--:R1:W-:Y:S04]  /*5380*/  STG.E desc[UR6][R24.64], R29 ;  /* 0x0000001d18007986 */ /* 0x0083e8000c101906 */
[----:B--2---:R-:W2:Y:S01]  /*5390*/  LD.E R31, desc[UR8][R10.64+0x8] ;  /* 0x000008080a1f7980 */ /* 0x004ea2000c101900 */
[----:B------:R-:W-:-:S04]  /*53a0*/  IMAD.WIDE.U32 R26, R33, 0x4, R8 ;  /* 0x00000004211a7825 */ /* 0x000fc800078e0008 */
[----:B------:R-:W-:Y:S01]  /*53b0*/  VIADD R33, R33, UR4 ;  /* 0x0000000421217c36 */ /* 0x000fe20008000000 */
[----:B--2---:R2:W-:Y:S04]  /*53c0*/  STG.E desc[UR6][R26.64], R31 ;  /* 0x0000001f1a007986 */ /* 0x0045e8000c101906 */
[----:B0-----:R-:W3:Y:S01]  /*53d0*/  LD.E R21, desc[UR8][R12.64+0xc] ;  /* 0x00000c080c157980 */ /* 0x001ee2000c101900 */
[----:B------:R-:W-:-:S05]  /*53e0*/  IMAD.WIDE.U32 R22, R33, 0x4, R6 ;  /* 0x0000000421167825 */ /* 0x000fca00078e0006 */
[----:B---3--:R0:W-:Y:S04]  /*53f0*/  STG.E desc[UR6][R22.64], R21 ;  /* 0x0000001516007986 */ /* 0x0081e8000c101906 */
[----:B-1----:R-:W3:Y:S01]  /*5400*/  LD.E R29, desc[UR8][R10.64+0xc] ;  /* 0x00000c080a1d7980 */ /* 0x002ee2000c101900 */
[----:B------:R-:W-:-:S04]  /*5410*/  IMAD.WIDE.U32 R24, R33, 0x4, R8 ;  /* 0x0000000421187825 */ /* 0x000fc800078e0008 */
[----:B------:R-:W-:Y:S01]  /*5420*/  VIADD R33, R33, UR4 ;  /* 0x0000000421217c36 */ /* 0x000fe20008000000 */
[----:B---3--:R1:W-:Y:S04]  /*5430*/  STG.E desc[UR6][R24.64], R29 ;  /* 0x0000001d18007986 */ /* 0x0083e8000c101906 */
[----:B--2---:R-:W2:Y:S01]  /*5440*/  LD.E R31, desc[UR8][R12.64+0x10] ;  /* 0x000010080c1f7980 */ /* 0x004ea2000c101900 */
        /* <DEDUP_REMOVED lines=20> */
[----:B------:R-:W4:Y:S01]  /*5590*/  LD.E R13, desc[UR8][R12.64+0x1c] ;  /* 0x00001c080c0d7980 */ /* 0x000f22000c101900 */
[----:B--2---:R-:W-:-:S04]  /*55a0*/  IMAD.WIDE.U32 R26, R33, 0x4, R6 ;  /* 0x00000004211a7825 */ /* 0x004fc800078e0006 */
[----:B------:R-:W-:Y:S01]  /*55b0*/  VIADD R3, R3, 0x8 ;  /* 0x0000000803037836 */ /* 0x000fe20000000000 */
[----:B------:R-:W-:-:S04]  /*55c0*/  R2UR UR4, R14 ;  /* 0x000000000e0472ca */ /* 0x000fc800000e0000 */
[----:B------:R-:W-:Y:S01]  /*55d0*/  ISETP.NE.AND P1, PT, R3, R0, PT ;  /* 0x000000000300720c */ /* 0x000fe20003f25270 */
[----:B----4-:R3:W-:Y:S04]  /*55e0*/  STG.E desc[UR6][R26.64], R13 ;  /* 0x0000000d1a007986 */ /* 0x0107e8000c101906 */
[----:B------:R-:W2:Y:S01]  /*55f0*/  LD.E R11, desc[UR8][R10.64+0x1c] ;  /* 0x00001c080a0b7980 */ /* 0x000ea2000c101900 */
[----:B0-----:R-:W-:-:S05]  /*5600*/  IMAD.WIDE.U32 R22, R33, 0x4, R8 ;  /* 0x0000000421167825 */ /* 0x001fca00078e0008 */
[----:B--2---:R3:W-:Y:S02]  /*5610*/  STG.E desc[UR4][R22.64], R11 ;  /* 0x0000000b16007986 */ /* 0x0047e4000c101904 */
[----:B------:R-:W-:Y:S05]  /*5620*/  @P1 BRA `(.L_x_67) ;  /* 0xfffffff800ec1947 */ /* 0x000fea000383ffff */
[----:B------:R-:W-:Y:S05]  /*5630*/  BSYNC.RECONVERGENT B1 ;  /* 0x0000000000017941 */ /* 0x000fea0003800200 */
.L_x_66:
[----:B------:R-:W-:-:S07]  /*5640*/  IMAD.MOV.U32 R3, RZ, RZ, R0 ;  /* 0x000000ffff037224 */ /* 0x000fce00078e0000 */
.L_x_65:
[----:B------:R-:W-:-:S13]  /*5650*/  ISETP.NE.AND P1, PT, R18, RZ, PT ;  /* 0x000000ff1200720c */ /* 0x000fda0003f25270 */
[----:B------:R-:W-:Y:S05]  /*5660*/  @!P1 BRA `(.L_x_68) ;  /* 0x0000000400589947 */ /* 0x000fea0003800000 */
[----:B------:R-:W-:Y:S01]  /*5670*/  ISETP.NE.AND P1, PT, R19, RZ, PT ;  /* 0x000000ff1300720c */ /* 0x000fe20003f25270 */
[----:B------:R-:W-:-:S12]  /*5680*/  @!P0 BRA `(.L_x_69) ;  /* 0x0000000000a48947 */ /* 0x000fd80003800000 */
[C---:B------:R-:W-:Y:S01]  /*5690*/  R2UR UR4, R14.reuse ;  /* 0x000000000e0472ca */ /* 0x040fe200000e0000 */
[----:B---3--:R-:W-:Y:S01]  /*56a0*/  IMAD.WIDE.U32 R10, R3, 0x4, R16 ;  /* 0x00000004030a7825 */ /* 0x008fe200078e0010 */
        /* <DEDUP_REMOVED lines=8> */
[----:B------:R-:W2:Y:S01]  /*5730*/  LD.E R21, desc[UR4][R10.64] ;  /* 0x000000040a157980 */ /* 0x000ea2000c101900 */
[----:B------:R-:W3:Y:S02]  /*5740*/  LDCU UR4, c[0x0][0x398] ;  /* 0x00007300ff0477ac */ /* 0x000ee40008000800 */
        /* <DEDUP_REMOVED lines=8> */
[----:B0-----:R-:W-:-:S05]  /*57d0*/  IMAD.WIDE.U32 R22, R33, 0x4, R6 ;  /* 0x0000000421167825 */ /* 0x001fca00078e0006 */
[----:B--2---:R0:W-:Y:S04]  /*57e0*/  STG.E desc[UR6][R22.64], R31 ;  /* 0x0000001f16007986 */ /* 0x0041e8000c101906 */
[----:B------:R-:W2:Y:S01]  /*57f0*/  LD.E R21, desc[UR8][R8.64+0x4] ;  /* 0x0000040808157980 */ /* 0x000ea2000c101900 */
[----:B------:R-:W-:-:S04]  /*5800*/  IMAD.WIDE.U32 R26, R33, 0x4, R12 ;  /* 0x00000004211a7825 */ /* 0x000fc800078e000c */
[----:B------:R-:W-:Y:S01]  /*5810*/  VIADD R33, R33, UR4 ;  /* 0x0000000421217c36 */ /* 0x000fe20008000000 */
[----:B--2---:R2:W-:Y:S04]  /*5820*/  STG.E desc[UR6][R26.64], R21 ;  /* 0x000000151a007986 */ /* 0x0045e8000c101906 */
[----:B-1----:R-:W3:Y:S01]  /*5830*/  LD.E R29, desc[UR8][R10.64+0x8] ;  /* 0x000008080a1d7980 */ /* 0x002ee2000c101900 */
[----:B------:R-:W-:-:S05]  /*5840*/  IMAD.WIDE.U32 R24, R33, 0x4, R6 ;  /* 0x0000000421187825 */ /* 0x000fca00078e0006 */
[----:B---3--:R2:W-:Y:S04]  /*5850*/  STG.E desc[UR6][R24.64], R29 ;  /* 0x0000001d18007986 */ /* 0x0085e8000c101906 */
[----:B0-----:R-:W3:Y:S01]  /*5860*/  LD.E R31, desc[UR8][R8.64+0x8] ;  /* 0x00000808081f7980 */ /* 0x001ee2000c101900 */
        /* <DEDUP_REMOVED lines=11> */
.L_x_69:
[----:B------:R-:W-:Y:S05]  /*5920*/  @!P1 BRA `(.L_x_68) ;  /* 0x0000000000a89947 */ /* 0x000fea0003800000 */
[----:B------:R-:W-:-:S13]  /*5930*/  ISETP.NE.AND P1, PT, R19, 0x1, PT ;  /* 0x000000011300780c */ /* 0x000fda0003f25270 */
[C---:B------:R-:W-:Y:S01]  /*5940*/  @P1 R2UR UR4, R14.reuse ;  /* 0x000000000e0412ca */ /* 0x040fe200000e0000 */
[----:B--23--:R-:W-:Y:S01]  /*5950*/  @P1 IMAD.WIDE.U32 R12, R3, 0x4, R16 ;  /* 0x00000004030c1825 */ /* 0x00cfe200078e0010 */
[----:B------:R-:W-:Y:S01]  /*5960*/  @P1 R2UR UR5, R15 ;  /* 0x000000000f0512ca */ /* 0x000fe200000e0000 */
[----:B------:R-:W0:Y:S08]  /*5970*/  @P1 LDC R26, c[0x0][0x398] ;  /* 0x0000e600ff1a1b82 */ /* 0x000e300000000800 */
[----:B------:R-:W1:Y:S04]  /*5980*/  @P1 LDC.64 R8, c[0x0][0x3a8] ;  /* 0x0000ea00ff081b82 */ /* 0x000e680000000a00 */
[----:B------:R-:W2:Y:S01]  /*5990*/  @P1 LD.E R21, desc[UR4][R12.64] ;  /* 0x000000040c151980 */ /* 0x000ea2000c101900 */
[----:B------:R-:W-:Y:S01]  /*59a0*/  @P1 R2UR UR6, R14 ;  /* 0x000000000e0612ca */ /* 0x000fe200000e0000 */
[----:B------:R-:W-:Y:S01]  /*59b0*/  @P1 IMAD.WIDE.U32 R6, R3, 0x4, R4 ;  /* 0x0000000403061825 */ /* 0x000fe200078e0004 */
[----:B------:R-:W-:Y:S01]  /*59c0*/  @P1 R2UR UR7, R15 ;  /* 0x000000000f0712ca */ /* 0x000fe200000e0000 */
[----:B------:R-:W3:Y:S02]  /*59d0*/  @P1 LDC.64 R10, c[0x0][0x3b0] ;  /* 0x0000ec00ff0a1b82 */ /* 0x000ee40000000a00 */
[----:B0-----:R-:W-:-:S04]  /*59e0*/  @P1 IMAD R31, R3, R26, R2 ;  /* 0x0000001a031f1224 */ /* 0x001fc800078e0202 */
[----:B-1----:R-:W-:-:S05]  /*59f0*/  @P1 IMAD.WIDE.U32 R22, R31, 0x4, R8 ;  /* 0x000000041f161825 */ /* 0x002fca00078e0008 */
[----:B--2---:R0:W-:Y:S04]  /*5a00*/  @P1 STG.E desc[UR4][R22.64], R21 ;  /* 0x0000001516001986 */ /* 0x0041e8000c101904 */
[----:B------:R-:W2:Y:S01]  /*5a10*/  @P1 LD.E R27, desc[UR6][R6.64] ;  /* 0x00000006061b1980 */ /* 0x000ea2000c101900 */
[----:B---3--:R-:W-:-:S04]  /*5a20*/  @P1 IMAD.WIDE.U32 R24, R31, 0x4, R10 ;  /* 0x000000041f181825 */ /* 0x008fc800078e000a */
[----:B------:R-:W-:Y:S01]  /*5a30*/  @P1 IMAD.IADD R31, R31, 0x1, R26 ;  /* 0x000000011f1f1824 */ /* 0x000fe200078e021a */
[----:B--2---:R1:W-:Y:S04]  /*5a40*/  @P1 STG.E desc[UR4][R24.64], R27 ;  /* 0x0000001b18001986 */ /* 0x0043e8000c101904 */
[----:B------:R-:W2:Y:S01]  /*5a50*/  @P1 LD.E R29, desc[UR6][R12.64+0x4] ;  /* 0x000004060c1d1980 */ /* 0x000ea2000c101900 */
[----:B0-----:R-:W-:Y:S01]  /*5a60*/  @P1 IMAD.WIDE.U32 R22, R31, 0x4, R8 ;  /* 0x000000041f161825 */ /* 0x001fe200078e0008 */
[----:B------:R-:W-:-:S03]  /*5a70*/  LOP3.LUT P2, RZ, R20, 0x1, RZ, 0xc0, !PT ;  /* 0x0000000114ff7812 */ /* 0x000fc6000784c0ff */
[----:B------:R-:W-:Y:S01]  /*5a80*/  @P1 VIADD R3, R3, 0x2 ;  /* 0x0000000203031836 */ /* 0x000fe20000000000 */
[----:B--2---:R0:W-:Y:S01]  /*5a90*/  @P1 STG.E desc[UR4][R22.64], R29 ;  /* 0x0000001d16001986 */ /* 0x0041e2000c101904 */
[----:B------:R-:W-:-:S08]  /*5aa0*/  @P1 IMAD.WIDE.U32 R12, R31, 0x4, R10 ;  /* 0x000000041f0c1825 */ /* 0x000fd000078e000a */
[----:B------:R-:W0:Y:S01]  /*5ab0*/  @P2 LDC R20, c[0x0][0x398] ;  /* 0x0000e600ff142b82 */ /* 0x000e220000000800 */
[----:B------:R-:W2:Y:S01]  /*5ac0*/  @P1 LD.E R21, desc[UR6][R6.64+0x4] ;  /* 0x0000040606151980 */ /* 0x000ea2000c101900 */
[----:B------:R-:W-:Y:S01]  /*5ad0*/  @P2 R2UR UR6, R14 ;  /* 0x000000000e0622ca */ /* 0x000fe200000e0000 */
[----:B------:R-:W-:Y:S01]  /*5ae0*/  @P2 IMAD.WIDE.U32 R8, R3, 0x4, R16 ;  /* 0x0000000403082825 */ /* 0x000fe200078e0010 */
[----:B------:R-:W-:-:S04]  /*5af0*/  @P2 R2UR UR7, R15 ;  /* 0x000000000f0722ca */ /* 0x000fc800000e0000 */
[----:B------:R-:W3:Y:S01]  /*5b00*/  @P2 LDC.64 R10, c[0x0][0x3a8] ;  /* 0x0000ea00ff0a2b82 */ /* 0x000ee20000000a00 */
[----:B--2---:R2:W-:Y:S08]  /*5b10*/  @P1 STG.E desc[UR4][R12.64], R21 ;  /* 0x000000150c001986 */ /* 0x0045f0000c101904 */
[----:B-1----:R-:W4:Y:S01]  /*5b20*/  @P2 LD.E R25, desc[UR6][R8.64] ;  /* 0x0000000608192980 */ /* 0x002f22000c101900 */
[----:B------:R-:W-:Y:S01]  /*5b30*/  @P2 R2UR UR4, R14 ;  /* 0x000000000e0422ca */ /* 0x000fe200000e0000 */
[----:B0-----:R-:W-:Y:S01]  /*5b40*/  @P2 IMAD R23, R3, R20, R2 ;  /* 0x0000001403172224 */ /* 0x001fe200078e0202 */
[----:B------:R-:W-:-:S03]  /*5b50*/  @P2 R2UR UR5, R15 ;  /* 0x000000000f0522ca */ /* 0x000fc600000e0000 */
[----:B---3--:R-:W-:Y:S01]  /*5b60*/  @P2 IMAD.WIDE.U32 R6, R23, 0x4, R10 ;  /* 0x0000000417062825 */ /* 0x008fe200078e000a */
[----:B--2---:R-:W0:Y:S03]  /*5b70*/  @P2 LDC.64 R12, c[0x0][0x3b0] ;  /* 0x0000ec00ff0c2b82 */ /* 0x004e260000000a00 */
[----:B------:R-:W-:-:S06]  /*5b80*/  @P2 IMAD.WIDE.U32 R10, R3, 0x4, R4 ;  /* 0x00000004030a2825 */ /* 0x000fcc00078e0004 */
[----:B----4-:R1:W-:Y:S04]  /*5b90*/  @P2 STG.E desc[UR4][R6.64], R25 ;  /* 0x0000001906002986 */ /* 0x0103e8000c101904 */
[----:B------:R-:W2:Y:S01]  /*5ba0*/  @P2 LD.E R11, desc[UR6][R10.64] ;  /* 0x000000060a0b2980 */ /* 0x000ea2000c101900 */
[----:B0-----:R-:W-:-:S05]  /*5bb0*/  @P2 IMAD.WIDE.U32 R8, R23, 0x4, R12 ;  /* 0x0000000417082825 */ /* 0x001fca00078e000c */
[----:B--2---:R1:W-:Y:S02]  /*5bc0*/  @P2 STG.E desc[UR4][R8.64], R11 ;  /* 0x0000000b08002986 */ /* 0x0043e4000c101904 */
.L_x_68:
[----:B------:R-:W0:Y:S01]  /*5bd0*/  LDCU UR4, c[0x0][0x398] ;  /* 0x00007300ff0477ac */ /* 0x000e220008000800 */
[----:B------:R-:W-:-:S05]  /*5be0*/  VIADD R2, R2, 0x1 ;  /* 0x0000000102027836 */ /* 0x000fca0000000000 */
[----:B0-----:R-:W-:-:S13]  /*5bf0*/  ISETP.NE.AND P1, PT, R2, UR4, PT ;  /* 0x0000000402007c0c */ /* 0x001fda000bf25270 */
[----:B------:R-:W-:Y:S05]  /*5c00*/  @P1 BRA `(.L_x_70) ;  /* 0xfffffff400481947 */ /* 0x000fea000383ffff */
[----:B------:R-:W-:Y:S05]  /*5c10*/  BSYNC.RECONVERGENT B0 ;  /* 0x0000000000007941 */ /* 0x000fea0003800200 */
.L_x_64:
[----:B------:R-:W-:Y:S05]  /*5c20*/  BRA `(.L_x_2) ;  /* 0x0000000c00b47947 */ /* 0x000fea0003800000 */
.L_x_63:
[C---:B------:R-:W-:Y:S01]  /*5c30*/  LOP3.LUT R18, R2.reuse, 0x7, RZ, 0xc0, !PT ;  /* 0x0000000702127812 */ /* 0x040fe200078ec0ff */
[----:B------:R-:W-:Y:S01]  /*5c40*/  BSSY.RECONVERGENT B0, `(.L_x_71) ;  /* 0x00000b4000007945 */ /* 0x000fe20003800200 */
[----:B------:R-:W-:-:S03]  /*5c50*/  LOP3.LUT R19, R2, 0x3, RZ, 0xc0, !PT ;  /* 0x0000000302137812 */ /* 0x000fc600078ec0ff */
[----:B------:R-:W-:-:S05]  /*5c60*/  VIADD R0, R18, 0xffffffff ;  /* 0xffffffff12007836 */ /* 0x000fca0000000000 */
[----:B------:R-:W-:Y:S02]  /*5c70*/  ISETP.GE.U32.AND P0, PT, R0, 0x3, PT ;  /* 0x000000030000780c */ /* 0x000fe40003f06070 */
[----:B------:R-:W-:Y:S01]  /*5c80*/  LOP3.LUT R0, R2, 0x7ffffff8, RZ, 0xc0, !PT ;  /* 0x7ffffff802007812 */ /* 0x000fe200078ec0ff */
[----:B------:R-:W-:-:S10]  /*5c90*/  IMAD.MOV.U32 R2, RZ, RZ, RZ ;  /* 0x000000ffff027224 */ /* 0x000fd400078e00ff */
.L_x_77:
        /* <DEDUP_REMOVED lines=11> */
.L_x_74:
        /* <DEDUP_REMOVED lines=70> */
.L_x_73:
[----:B------:R-:W-:-:S07]  /*61b0*/  IMAD.MOV.U32 R3, RZ, RZ, R0 ;  /* 0x000000ffff037224 */ /* 0x000fce00078e0000 */
.L_x_72:
        /* <DEDUP_REMOVED lines=45> */
.L_x_76:
        /* <DEDUP_REMOVED lines=43> */
.L_x_75:
[----:B------:R-:W0:Y:S01]  /*6740*/  LDCU UR4, c[0x0][0x398] ;  /* 0x00007300ff0477ac */ /* 0x000e220008000800 */
[----:B------:R-:W-:-:S05]  /*6750*/  VIADD R2, R2, 0x1 ;  /* 0x0000000102027836 */ /* 0x000fca0000000000 */
[----:B0-----:R-:W-:-:S13]  /*6760*/  ISETP.NE.AND P1, PT, R2, UR4, PT ;  /* 0x0000000402007c0c */ /* 0x001fda000bf25270 */
[----:B------:R-:W-:Y:S05]  /*6770*/  @P1 BRA `(.L_x_77) ;  /* 0xfffffff400481947 */ /* 0x000fea000383ffff */
[----:B------:R-:W-:Y:S05]  /*6780*/  BSYNC.RECONVERGENT B0 ;  /* 0x0000000000007941 */ /* 0x000fea0003800200 */
.L_x_71:
[----:B------:R-:W-:Y:S05]  /*6790*/  BRA `(.L_x_2) ;  /* 0x0000000000d87947 */ /* 0x000fea0003800000 */
.L_x_62:
[----:B------:R-:W-:-:S13]  /*67a0*/  ISETP.GE.AND P0, PT, R10, 0x1, PT ;  /* 0x000000010a00780c */ /* 0x000fda0003f06270 */
[----:B------:R-:W-:Y:S05]  /*67b0*/  @!P0 BRA `(.L_x_78) ;  /* 0x0000000000a08947 */ /* 0x000fea0003800000 */
[----:B--2---:R-:W-:Y:S01]  /*67c0*/  R2UR UR4, R14 ;  /* 0x000000000e0472ca */ /* 0x004fe200000e0000 */
[----:B------:R-:W-:Y:S01]  /*67d0*/  BSSY.RECONVERGENT B0, `(.L_x_79) ;  /* 0x0000025000007945 */ /* 0x000fe20003800200 */
[----:B------:R-:W-:Y:S02]  /*67e0*/  R2UR UR5, R15 ;  /* 0x000000000f0572ca */ /* 0x000fe400000e0000 */
[----:B------:R-:W-:-:S11]  /*67f0*/  ISETP.NE.AND P0, PT, R7, 0x1, PT ;  /* 0x000000010700780c */ /* 0x000fd60003f05270 */
[----:B------:R0:W-:Y:S02]  /*6800*/  ST.E desc[UR4][R4.64], RZ ;  /* 0x000000ff04007985 */ /* 0x0001e4000c101904 */
[----:B------:R-:W-:Y:S05]  /*6810*/  @!P0 BRA `(.L_x_80) ;  /* 0x0000000000808947 */ /* 0x000fea0003800000 */
[----:B------:R-:W-:-:S05]  /*6820*/  IMAD.MOV.U32 R0, RZ, RZ, 0x1 ;  /* 0x00000001ff007424 */ /* 0x000fca00078e00ff */
[----:B------:R-:W-:-:S13]  /*6830*/  ISETP.GE.AND P0, PT, R0, R7, PT ;  /* 0x000000070000720c */ /* 0x000fda0003f06270 */
[----:B------:R-:W-:Y:S05]  /*6840*/  @P0 BRA `(.L_x_81) ;  /* 0x00000000005c0947 */ /* 0x000fea0003800000 */
[----:B------:R-:W-:Y:S01]  /*6850*/  IMAD.IADD R2, R7, 0x1, -R0 ;  /* 0x0000000107027824 */ /* 0x000fe200078e0a00 */
[----:B------:R-:W-:-:S04]  /*6860*/  PLOP3.LUT P0, PT, PT, PT, PT, 0x80, 0x8 ;  /* 0x000000000008781c */ /* 0x000fc80003f0f070 */
[----:B------:R-:W-:-:S13]  /*6870*/  ISETP.GT.AND P1, PT, R2, 0x3, PT ;  /* 0x000000030200780c */ /* 0x000fda0003f24270 */
[----:B------:R-:W-:Y:S05]  /*6880*/  @!P1 BRA `(.L_x_82) ;  /* 0x0000000000289947 */ /* 0x000fea0003800000 */
[----:B------:R-:W-:Y:S01]  /*6890*/  BSSY.RECONVERGENT B1, `(.L_x_82) ;  /* 0x0000009000017945 */ /* 0x000fe20003800200 */
[----:B------:R-:W-:Y:S01]  /*68a0*/  PLOP3.LUT P0, PT, PT, PT, PT, 0x8, 0x80 ;  /* 0x000000000080781c */ /* 0x000fe20003f0e170 */
[----:B------:R-:W-:-:S12]  /*68b0*/  VIADD R3, R7, 0xfffffffd ;  /* 0xfffffffd07037836 */ /* 0x000fd80000000000 */
.L_x_83:
[----:B------:R-:W-:Y:S01]  /*68c0*/  VIADD R0, R0, 0x4 ;  /* 0x0000000400007836 */ /* 0x000fe20000000000 */
[----:B------:R-:W-:Y:S02]  /*68d0*/  R2UR UR4, R14 ;  /* 0x000000000e0472ca */ /* 0x000fe400000e0000 */
[----:B------:R-:W-:Y:S02]  /*68e0*/  R2UR UR5, R15 ;  /* 0x000000000f0572ca */ /* 0x000fe400000e0000 */
[----:B------:R-:W-:-:S11]  /*68f0*/  ISETP.GE.AND P1, PT, R0, R3, PT ;  /* 0x000000030000720c */ /* 0x000fd60003f26270 */
[----:B-1----:R1:W-:Y:S02]  /*6900*/  ST.E desc[UR4][R4.64], RZ ;  /* 0x000000ff04007985 */ /* 0x0023e4000c101904 */
[----:B------:R-:W-:Y:S05]  /*6910*/  @!P1 BRA `(.L_x_83) ;  /* 0xfffffffc00e89947 */ /* 0x000fea000383ffff */
[----:B------:R-:W-:Y:S05]  /*6920*/  BSYNC.RECONVERGENT B1 ;  /* 0x0000000000017941 */ /* 0x000fea0003800200 */
.L_x_82:
[----:B------:R-:W-:-:S05]  /*6930*/  IMAD.IADD R2, R7, 0x1, -R0 ;  /* 0x0000000107027824 */ /* 0x000fca00078e0a00 */
[----:B------:R-:W-:-:S13]  /*6940*/  ISETP.GT.AND P1, PT, R2, 0x1, PT ;  /* 0x000000010200780c */ /* 0x000fda0003f24270 */
[----:B------:R-:W-:Y:S01]  /*6950*/  @P1 R2UR UR4, R14 ;  /* 0x000000000e0412ca */ /* 0x000fe200000e0000 */
[----:B------:R-:W-:Y:S01]  /*6960*/  @P1 VIADD R0, R0, 0x2 ;  /* 0x0000000200001836 */ /* 0x000fe20000000000 */
[----:B------:R-:W-:Y:S02]  /*6970*/  @P1 R2UR UR5, R15 ;  /* 0x000000000f0512ca */ /* 0x000fe400000e0000 */
[----:B------:R-:W-:-:S11]  /*6980*/  @P1 PLOP3.LUT P0, PT, PT, PT, PT, 0x8, 0x80 ;  /* 0x000000000080181c */ /* 0x000fd60003f0e170 */
[----:B------:R2:W-:Y:S01]  /*6990*/  @P1 ST.E desc[UR4][R4.64], RZ ;  /* 0x000000ff04001985 */ /* 0x0005e2000c101904 */
[----:B------:R-:W-:-:S13]  /*69a0*/  ISETP.EQ.AND P1, PT, R0, R7, PT ;  /* 0x000000070000720c */ /* 0x000fda0003f22270 */
[----:B--2---:R-:W-:Y:S05]  /*69b0*/  @!P0 BRA P1, `(.L_x_80) ;  /* 0x0000000000188947 */ /* 0x004fea0000800000 */
.L_x_81:
[----:B------:R-:W-:Y:S01]  /*69c0*/  VIADD R0, R0, 0x1 ;  /* 0x0000000100007836 */ /* 0x000fe20000000000 */
[----:B------:R-:W-:Y:S02]  /*69d0*/  R2UR UR4, R14 ;  /* 0x000000000e0472ca */ /* 0x000fe400000e0000 */
[----:B------:R-:W-:Y:S02]  /*69e0*/  R2UR UR5, R15 ;  /* 0x000000000f0572ca */ /* 0x000fe400000e0000 */
[----:B------:R-:W-:-:S11]  /*69f0*/  ISETP.NE.AND P0, PT, R0, R7, PT ;  /* 0x000000070000720c */ /* 0x000fd60003f05270 */
[----:B--2---:R2:W-:Y:S02]  /*6a00*/  ST.E desc[UR4][R4.64], RZ ;  /* 0x000000ff04007985 */ /* 0x0045e4000c101904 */
[----:B------:R-:W-:Y:S05]  /*6a10*/  @P0 BRA `(.L_x_81) ;  /* 0xfffffffc00e80947 */ /* 0x000fea000383ffff */
.L_x_80:
[----:B------:R-:W-:Y:S05]  /*6a20*/  BSYNC.RECONVERGENT B0 ;  /* 0x0000000000007941 */ /* 0x000fea0003800200 */
.L_x_79:
[----:B------:R-:W-:Y:S05]  /*6a30*/  BRA `(.L_x_2) ;  /* 0x0000000000307947 */ /* 0x000fea0003800000 */
.L_x_78:
[C---:B------:R-:W-:Y:S01]  /*6a40*/  LOP3.LUT P0, RZ, R7.reuse, 0x3, RZ, 0xc0, !PT ;  /* 0x0000000307ff7812 */ /* 0x040fe2000780c0ff */
[C---:B------:R-:W-:Y:S01]  /*6a50*/  VIADD R0, R7.reuse, 0xffffffff ;  /* 0xffffffff07007836 */ /* 0x040fe20000000000 */
[----:B------:R-:W-:-:S04]  /*6a60*/  LOP3.LUT R2, R7, 0x7, RZ, 0xc0, !PT ;  /* 0x0000000707027812 */ /* 0x000fc800078ec0ff */
[----:B------:R-:W-:Y:S02]  /*6a70*/  ISETP.LT.U32.AND P0, PT, R2, 0x4, !P0 ;  /* 0x000000040200780c */ /* 0x000fe40004701070 */
[----:B------:R-:W-:Y:S02]  /*6a80*/  ISETP.GE.U32.AND P1, PT, R0, 0x7, PT ;  /* 0x000000070000780c */ /* 0x000fe40003f26070 */
[----:B------:R-:W-:-:S11]  /*6a90*/  ISETP.EQ.OR P0, PT, R2, RZ, P0 ;  /* 0x000000ff0200720c */ /* 0x000fd60000702670 */
[C---:B--2---:R-:W-:Y:S02]  /*6aa0*/  @P1 R2UR UR4, R14.reuse ;  /* 0x000000000e0412ca */ /* 0x044fe400000e0000 */
[C---:B------:R-:W-:Y:S02]  /*6ab0*/  @P1 R2UR UR5, R15.reuse ;  /* 0x000000000f0512ca */ /* 0x040fe400000e0000 */
[----:B------:R-:W-:Y:S02]  /*6ac0*/  @!P0 R2UR UR6, R14 ;  /* 0x000000000e0682ca */ /* 0x000fe400000e0000 */
[----:B------:R-:W-:-:S09]  /*6ad0*/  @!P0 R2UR UR7, R15 ;  /* 0x000000000f0782ca */ /* 0x000fd200000e0000 */
[----:B------:R0:W-:Y:S04]  /*6ae0*/  @P1 ST.E desc[UR4][R4.64], RZ ;  /* 0x000000ff04001985 */ /* 0x0001e8000c101904 */
[----:B------:R0:W-:Y:S02]  /*6af0*/  @!P0 ST.E desc[UR6][R4.64], RZ ;  /* 0x000000ff04008985 */ /* 0x0001e4000c101906 */
.L_x_2:
[----:B------:R-:W-:-:S04]  /*6b00*/  MOV R2, 0x8 ;  /* 0x0000000800027802 */ /* 0x000fc80000000f00 */
[----:B0123--:R0:W1:Y:S03]  /*6b10*/  LDC.64 R6, c[0x4][R2] ;  /* 0x0100000002067b82 */ /* 0x00f0660000000a00 */
[----:B------:R-:W-:-:S07]  /*6b20*/  LEPC R20, `(.L_x_84) ;  /* 0x000000001014794e */ /* 0x000fce0000000000 */
[----:B01----:R-:W-:Y:S05]  /*6b30*/  CALL.ABS.NOINC R6 ;  /* 0x0000000006007343 */ /* 0x003fea0003c00000 */
.L_x_84:
[----:B------:R-:W0:Y:S01]  /*6b40*/  LDC.64 R2, c[0x4][R2] ;  /* 0x0100000002027b82 */ /* 0x000e220000000a00 */
[----:B------:R-:W-:Y:S02]  /*6b50*/  IMAD.MOV.U32 R4, RZ, RZ, R16 ;  /* 0x000000ffff047224 */ /* 0x000fe400078e0010 */
[----:B------:R-:W-:-:S07]  /*6b60*/  IMAD.MOV.U32 R5, RZ, RZ, R17 ;  /* 0x000000ffff057224 */ /* 0x000fce00078e0011 */
[----:B------:R-:W-:-:S07]  /*6b70*/  LEPC R20, `(.L_x_85) ;  /* 0x000000001014794e */ /* 0x000fce0000000000 */
[----:B0-----:R-:W-:Y:S05]  /*6b80*/  CALL.ABS.NOINC R2 ;  /* 0x0000000002007343 */ /* 0x001fea0003c00000 */
.L_x_85:
[----:B------:R-:W-:Y:S05]  /*6b90*/  EXIT ;  /* 0x000000000000794d */ /* 0x000fea0003800000 */
.L_x_86:
[----:B------:R-:W-:-:S00]  /*6ba0*/  BRA `(.L_x_86) ;  /* 0xfffffffc00fc7947 */ /* 0x000fc0000383ffff */
[----:B------:R-:W-:-:S00]  /*6bb0*/  NOP ;  /* 0x0000000000007918 */ /* 0x000fc00000000000 */
        /* <DEDUP_REMOVED lines=12> */
.L_x_106:


//--------------------- .text._Z19cosine_distance_gpuPKfiS0_iiiiPi --------------------------
	.section	.text._Z19cosine_distance_gpuPKfiS0_iiiiPi,"ax",@progbits
	.align	128
        .global         _Z19cosine_distance_gpuPKfiS0_iiiiPi
        .type           _Z19cosine_distance_gpuPKfiS0_iiiiPi,@function
        .size           _Z19cosine_distance_gpuPKfiS0_iiiiPi,(.L_x_105 - _Z19cosine_distance_gpuPKfiS0_iiiiPi)
        .other          _Z19cosine_distance_gpuPKfiS0_iiiiPi,@"STO_CUDA_ENTRY STV_DEFAULT"
_Z19cosine_distance_gpuPKfiS0_iiiiPi:
.text._Z19cosine_distance_gpuPKfiS0_iiiiPi:
[----:B------:R-:W-:Y:S01]  /*0000*/  LDC R1, c[0x0][0x37c] ;  /* 0x0000df00ff017b82 */ /* 0x000fe20000000800 */
[----:B------:R-:W0:Y:S01]  /*0010*/  LDCU UR7, c[0x0][0x39c] ;  /* 0x00007380ff0777ac */ /* 0x000e220008000800 */
[----:B------:R-:W-:Y:S02]  /*0020*/  CS2R R16, SRZ ;  /* 0x0000000000107805 */ /* 0x000fe4000001ff00 */
[----:B------:R-:W-:Y:S02]  /*0030*/  CS2R R14, SRZ ;  /* 0x00000000000e7805 */ /* 0x000fe4000001ff00 */
[----:B------:R-:W-:Y:S01]  /*0040*/  CS2R R10, SRZ ;  /* 0x00000000000a7805 */ /* 0x000fe2000001ff00 */
[----:B------:R-:W1:Y:S01]  /*0050*/  LDCU.64 UR10, c[0x0][0x358] ;  /* 0x00006b00ff0a77ac */ /* 0x000e620008000a00 */
[----:B0-----:R-:W-:-:S09]  /*0060*/  UISETP.NE.AND UP0, UPT, UR7, URZ, UPT ;  /* 0x000000ff0700728c */ /* 0x001fd2000bf05270 */
[----:B-1----:R-:W-:Y:S05]  /*0070*/  BRA.U !UP0, `(.L_x_87) ;  /* 0x0000001108fc7547 */ /* 0x002fea000b800000 */
[----:B------:R-:W-:Y:S01]  /*0080*/  UISETP.GE.U32.AND UP1, UPT, UR7, 0x8, UPT ;  /* 0x000000080700788c */ /* 0x000fe2000bf26070 */
[----:B------:R-:W-:Y:S01]  /*0090*/  CS2R R10, SRZ ;  /* 0x00000000000a7805 */ /* 0x000fe2000001ff00 */
[----:B------:R-:W-:Y:S01]  /*00a0*/  ULOP3.LUT UR35, UR7, 0x7, URZ, 0xc0, !UPT ;  /* 0x0000000707237892 */ /* 0x000fe2000f8ec0ff */
[----:B------:R-:W-:Y:S02]  /*00b0*/  CS2R R14, SRZ ;  /* 0x00000000000e7805 */ /* 0x000fe4000001ff00 */
[----:B------:R-:W-:Y:S01]  /*00c0*/  CS2R R16, SRZ ;  /* 0x0000000000107805 */ /* 0x000fe2000001ff00 */
[----:B------:R-:W-:Y:S01]  /*00d0*/  UMOV UR4, URZ ;  /* 0x000000ff00047c82 */ /* 0x000fe20008000000 */
[----:B------:R-:W-:Y:S02]  /*00e0*/  UISETP.NE.AND UP0, UPT, UR35, URZ, UPT ;  /* 0x000000ff2300728c */ /* 0x000fe4000bf05270 */
[----:B------:R-:W-:Y:S09]  /*00f0*/  BRA.U !UP1, `(.L_x_88) ;  /* 0x0000000909c87547 */ /* 0x000ff2000b800000 */
[----:B------:R-:W0:Y:S01]  /*0100*/  LDCU UR29, c[0x0][0x398] ;  /* 0x00007300ff1d77ac */ /* 0x000e220008000800 */
[----:B------:R-:W-:Y:S01]  /*0110*/  CS2R R10, SRZ ;  /* 0x00000000000a7805 */ /* 0x000fe2000001ff00 */
[----:B------:R-:W0:Y:S01]  /*0120*/  LDCU.64 UR8, c[0x0][0x3a0] ;  /* 0x00007400ff0877ac */ /* 0x000e220008000a00 */
[----:B------:R-:W1:Y:S01]  /*0130*/  LDCU UR34, c[0x0][0x388] ;  /* 0x00007100ff2277ac */ /* 0x000e620008000800 */
[----:B------:R-:W-:Y:S01]  /*0140*/  ULOP3.LUT UR4, UR7, 0xfffffff8, URZ, 0xc0, !UPT ;  /* 0xfffffff807047892 */ /* 0x000fe2000f8ec0ff */
[----:B------:R-:W2:Y:S01]  /*0150*/  LDCU.64 UR12, c[0x0][0x380] ;  /* 0x00007000ff0c77ac */ /* 0x000ea20008000a00 */
[----:B------:R-:W3:Y:S01]  /*0160*/  LDCU.64 UR14, c[0x0][0x390] ;  /* 0x00007200ff0e77ac */ /* 0x000ee20008000a00 */
[----:B0-----:R-:W-:Y:S02]  /*0170*/  UIADD3 UR18, UPT, UPT, UR9, UR29, URZ ;  /* 0x0000001d09127290 */ /* 0x001fe4000fffe0ff */
[----:B------:R-:W-:Y:S02]  /*0180*/  ULEA UR19, UR29, UR9, 0x1 ;  /* 0x000000091d137291 */ /* 0x000fe4000f8e08ff */
[----:B------:R-:W-:-:S02]  /*0190*/  UIMAD UR20, UR29, 0x3, UR9 ;  /* 0x000000031d1478a4 */ /* 0x000fc4000f8e0209 */
[----:B------:R-:W-:Y:S02]  /*01a0*/  ULEA UR21, UR29, UR9, 0x2 ;  /* 0x000000091d157291 */ /* 0x000fe4000f8e10ff */
[----:B------:R-:W-:Y:S02]  /*01b0*/  UIMAD UR22, UR29, 0x5, UR9 ;  /* 0x000000051d1678a4 */ /* 0x000fe4000f8e0209 */
[----:B------:R-:W-:Y:S02]  /*01c0*/  UIMAD UR23, UR29, 0x6, UR9 ;  /* 0x000000061d1778a4 */ /* 0x000fe4000f8e0209 */
[----:B------:R-:W-:Y:S02]  /*01d0*/  UIMAD UR5, UR29, 0x7, UR9 ;  /* 0x000000071d0578a4 */ /* 0x000fe4000f8e0209 */
[----:B-1----:R-:W-:Y:S02]  /*01e0*/  UIADD3 UR9, UPT, UPT, UR8, UR34, URZ ;  /* 0x0000002208097290 */ /* 0x002fe4000fffe0ff */
[----:B------:R-:W-:-:S02]  /*01f0*/  ULEA UR24, UR34, UR8, 0x1 ;  /* 0x0000000822187291 */ /* 0x000fc4000f8e08ff */
[----:B------:R-:W-:Y:S02]  /*0200*/  UIMAD UR25, UR34, 0x3, UR8 ;  /* 0x00000003221978a4 */ /* 0x000fe4000f8e0208 */
[----:B------:R-:W-:Y:S02]  /*0210*/  ULEA UR26, UR34, UR8, 0x2 ;  /* 0x00000008221a7291 */ /* 0x000fe4000f8e10ff */
[----:B------:R-:W-:Y:S02]  /*0220*/  UIMAD UR27, UR34, 0x5, UR8 ;  /* 0x00000005221b78a4 */ /* 0x000fe4000f8e0208 */
[----:B------:R-:W-:Y:S02]  /*0230*/  UIMAD UR28, UR34, 0x6, UR8 ;  /* 0x00000006221c78a4 */ /* 0x000fe4000f8e0208 */
[----:B------:R-:W-:Y:S01]  /*0240*/  UIMAD UR6, UR34, 0x7, UR8 ;  /* 0x00000007220678a4 */ /* 0x000fe2000f8e0208 */
[----:B------:R-:W0:Y:S01]  /*0250*/  LDCU.64 UR16, c[0x0][0x3a0] ;  /* 0x00007400ff1077ac */ /* 0x000e220008000a00 */
[----:B--23--:R-:W-:-:S12]  /*0260*/  UIADD3 UR8, UPT, UPT, -UR4, URZ, URZ ;  /* 0x000000ff04087290 */ /* 0x00cfd8000fffe1ff */
.L_x_89:
[----:B0-----:R-:W-:Y:S02]  /*0270*/  UIMAD.WIDE.U32 UR30, UR16, 0x4, UR12 ;  /* 0x00000004101e78a5 */ /* 0x001fe4000f8e000c */
[----:B------:R-:W-:-:S04]  /*0280*/  UIMAD.WIDE.U32 UR32, UR17, 0x4, UR14 ;  /* 0x00000004112078a5 */ /* 0x000fc8000f8e000e */
[----:B------:R-:W-:Y:S01]  /*0290*/  MOV R2, UR30 ;  /* 0x0000001e00027c02 */ /* 0x000fe20008000f00 */
[----:B------:R-:W-:Y:S01]  /*02a0*/  IMAD.U32 R3, RZ, RZ, UR31 ;  /* 0x0000001fff037e24 */ /* 0x000fe2000f8e00ff */
[----:B------:R-:W-:Y:S01]  /*02b0*/  MOV R4, UR32 ;  /* 0x0000002000047c02 */ /* 0x000fe20008000f00 */
[----:B------:R-:W-:-:S03]  /*02c0*/  IMAD.U32 R5, RZ, RZ, UR33 ;  /* 0x00000021ff057e24 */ /* 0x000fc6000f8e00ff */
[----:B------:R-:W2:Y:S04]  /*02d0*/  LDG.E R19, desc[UR10][R2.64] ;  /* 0x0000000a02137981 */ /* 0x000ea8000c1e1900 */
[----:B------:R-:W3:Y:S01]  /*02e0*/  LDG.E R20, desc[UR10][R4.64] ;  /* 0x0000000a04147981 */ /* 0x000ee2000c1e1900 */
[----:B------:R-:W-:Y:S02]  /*02f0*/  UIMAD.WIDE.U32 UR30, UR9, 0x4, UR12 ;  /* 0x00000004091e78a5 */ /* 0x000fe4000f8e000c */
[----:B------:R-:W-:-:S04]  /*0300*/  UIMAD.WIDE.U32 UR32, UR18, 0x4, UR14 ;  /* 0x00000004122078a5 */ /* 0x000fc8000f8e000e */
[----:B------:R-:W-:Y:S01]  /*0310*/  MOV R6, UR30 ;  /* 0x0000001e00067c02 */ /* 0x000fe20008000f00 */
[----:B------:R-:W-:Y:S01]  /*0320*/  IMAD.U32 R7, RZ, RZ, UR31 ;  /* 0x0000001fff077e24 */ /* 0x000fe2000f8e00ff */
[----:B------:R-:W-:Y:S01]  /*0330*/  MOV R8, UR32 ;  /* 0x0000002000087c02 */ /* 0x000fe20008000f00 */
[----:B------:R-:W-:-:S03]  /*0340*/  IMAD.U32 R9, RZ, RZ, UR33 ;  /* 0x00000021ff097e24 */ /* 0x000fc6000f8e00ff */
[----:B------:R-:W4:Y:S01]  /*0350*/  LDG.E R21, desc[UR10][R6.64] ;  /* 0x0000000a06157981 */ /* 0x000f22000c1e1900 */
[----:B------:R-:W-:-:S03]  /*0360*/  UIMAD.WIDE.U32 UR30, UR24, 0x4, UR12 ;  /* 0x00000004181e78a5 */ /* 0x000fc6000f8e000c */
[----:B------:R-:W5:Y:S01]  /*0370*/  LDG.E R0, desc[UR10][R8.64] ;  /* 0x0000000a08007981 */ /* 0x000f62000c1e1900 */
[----:B------:R-:W-:Y:S02]  /*0380*/  UIMAD.WIDE.U32 UR32, UR19, 0x4, UR14 ;  /* 0x00000004132078a5 */ /* 0x000fe4000f8e000e */
[----:B------:R-:W-:Y:S01]  /*0390*/  MOV R12, UR30 ;  /* 0x0000001e000c7c02 */ /* 0x000fe20008000f00 */
[----:B------:R-:W-:Y:S01]  /*03a0*/  IMAD.U32 R13, RZ, RZ, UR31 ;  /* 0x0000001fff0d7e24 */ /* 0x000fe2000f8e00ff */
[----:B------:R-:W-:Y:S02]  /*03b0*/  UIMAD.WIDE.U32 UR30, UR25, 0x4, UR12 ;  /* 0x00000004191e78a5 */ /* 0x000fe4000f8e000c */
[----:B------:R-:W-:Y:S01]  /*03c0*/  MOV R22, UR32 ;  /* 0x0000002000167c02 */ /* 0x000fe20008000f00 */
[----:B------:R-:W-:Y:S01]  /*03d0*/  IMAD.U32 R23, RZ, RZ, UR33 ;  /* 0x00000021ff177e24 */ /* 0x000fe2000f8e00ff */
[----:B------:R-:W5:Y:S01]  /*03e0*/  LDG.E R2, desc[UR10][R12.64] ;  /* 0x0000000a0c027981 */ /* 0x000f62000c1e1900 */
[----:B------:R-:W-:Y:S01]  /*03f0*/  UIMAD.WIDE.U32 UR32, UR20, 0x4, UR14 ;  /* 0x00000004142078a5 */ /* 0x000fe2000f8e000e */
[----:B------:R-:W-:Y:S01]  /*0400*/  MOV R24, UR30 ;  /* 0x0000001e00187c02 */ /* 0x000fe20008000f00 */
[----:B------:R-:W-:Y:S01]  /*0410*/  IMAD.U32 R25, RZ, RZ, UR31 ;  /* 0x0000001fff197e24 */ /* 0x000fe2000f8e00ff */
[----:B------:R-:W5:Y:S01]  /*0420*/  LDG.E R3, desc[UR10][R22.64] ;  /* 0x0000000a16037981 */ /* 0x000f62000c1e1900 */
[----:B------:R-:W-:-:S02]  /*0430*/  UIMAD.WIDE.U32 UR30, UR26, 0x4, UR12 ;  /* 0x000000041a1e78a5 */ /* 0x000fc4000f8e000c */
[----:B------:R-:W-:Y:S01]  /*0440*/  MOV R26, UR32 ;  /* 0x00000020001a7c02 */ /* 0x000fe20008000f00 */
[----:B------:R-:W-:Y:S01]  /*0450*/  IMAD.U32 R27, RZ, RZ, UR33 ;  /* 0x00000021ff1b7e24 */ /* 0x000fe2000f8e00ff */
[----:B------:R0:W5:Y:S01]  /*0460*/  LDG.E R4, desc[UR10][R24.64] ;  /* 0x0000000a18047981 */ /* 0x000162000c1e1900 */
[----:B------:R-:W-:Y:S01]  /*0470*/  UIMAD.WIDE.U32 UR32, UR21, 0x4, UR14 ;  /* 0x00000004152078a5 */ /* 0x000fe2000f8e000e */
[----:B------:R-:W-:Y:S01]  /*0480*/  MOV R28, UR30 ;  /* 0x0000001e001c7c02 */ /* 0x000fe20008000f00 */
[----:B------:R-:W-:Y:S01]  /*0490*/  IMAD.U32 R29, RZ, RZ, UR31 ;  /* 0x0000001fff1d7e24 */ /* 0x000fe2000f8e00ff */
[----:B------:R-:W5:Y:S01]  /*04a0*/  LDG.E R5, desc[UR10][R26.64] ;  /* 0x0000000a1a057981 */ /* 0x000f62000c1e1900 */
[----:B------:R-:W-:-:S03]  /*04b0*/  UIMAD.WIDE.U32 UR30, UR27, 0x4, UR12 ;  /* 0x000000041b1e78a5 */ /* 0x000fc6000f8e000c */
[----:B------:R1:W5:Y:S01]  /*04c0*/  LDG.E R6, desc[UR10][R28.64] ;  /* 0x0000000a1c067981 */ /* 0x000362000c1e1900 */
[----:B0-----:R-:W-:Y:S01]  /*04d0*/  MOV R24, UR32 ;  /* 0x0000002000187c02 */ /* 0x001fe20008000f00 */
[----:B------:R-:W-:Y:S01]  /*04e0*/  IMAD.U32 R25, RZ, RZ, UR33 ;  /* 0x00000021ff197e24 */ /* 0x000fe2000f8e00ff */
[----:B------:R-:W-:Y:S01]  /*04f0*/  UIMAD.WIDE.U32 UR32, UR22, 0x4, UR14 ;  /* 0x00000004162078a5 */ /* 0x000fe2000f8e000e */
[----:B------:R-:W-:Y:S01]  /*0500*/  MOV R8, UR30 ;  /* 0x0000001e00087c02 */ /* 0x000fe20008000f00 */
[----:B------:R-:W-:Y:S01]  /*0510*/  IMAD.U32 R9, RZ, RZ, UR31 ;  /* 0x0000001fff097e24 */ /* 0x000fe2000f8e00ff */
[----:B------:R-:W-:Y:S01]  /*0520*/  UIMAD.WIDE.U32 UR30, UR28, 0x4, UR12 ;  /* 0x000000041c1e78a5 */ /* 0x000fe2000f8e000c */
[----:B------:R-:W5:Y:S02]  /*0530*/  LDG.E R7, desc[UR10][R24.64] ;  /* 0x0000000a18077981 */ /* 0x000f64000c1e1900 */
[----:B------:R-:W-:Y:S01]  /*0540*/  MOV R12, UR32 ;  /* 0x00000020000c7c02 */ /* 0x000fe20008000f00 */
[----:B------:R-:W-:Y:S01]  /*0550*/  IMAD.U32 R13, RZ, RZ, UR33 ;  /* 0x00000021ff0d7e24 */ /* 0x000fe2000f8e00ff */
[----:B------:R-:W-:Y:S01]  /*0560*/  UIMAD.WIDE.U32 UR32, UR23, 0x4, UR14 ;  /* 0x00000004172078a5 */ /* 0x000fe2000f8e000e */
[----:B------:R-:W5:Y:S01]  /*0570*/  LDG.E R8, desc[UR10][R8.64] ;  /* 0x0000000a08087981 */ /* 0x000f62000c1e1900 */
[----:B------:R-:W-:Y:S01]  /*0580*/  MOV R22, UR30 ;  /* 0x0000001e00167c02 */ /* 0x000fe20008000f00 */
[----:B------:R-:W-:Y:S01]  /*0590*/  IMAD.U32 R23, RZ, RZ, UR31 ;  /* 0x0000001fff177e24 */ /* 0x000fe2000f8e00ff */
[----:B------:R-:W-:-:S04]  /*05a0*/  UIMAD.WIDE.U32 UR30, UR6, 0x4, UR12 ;  /* 0x00000004061e78a5 */ /* 0x000fc8000f8e000c */
[----:B------:R-:W5:Y:S04]  /*05b0*/  LDG.E R22, desc[UR10][R22.64] ;  /* 0x0000000a16167981 */ /* 0x000f68000c1e1900 */
[----:B------:R0:W5:Y:S01]  /*05c0*/  LDG.E R9, desc[UR10][R12.64] ;  /* 0x0000000a0c097981 */ /* 0x000162000c1e1900 */
[----:B-1----:R-:W-:Y:S01]  /*05d0*/  MOV R28, UR30 ;  /* 0x0000001e001c7c02 */ /* 0x002fe20008000f00 */
[----:B------:R-:W-:Y:S01]  /*05e0*/  IMAD.U32 R29, RZ, RZ, UR31 ;  /* 0x0000001fff1d7e24 */ /* 0x000fe2000f8e00ff */
[----:B------:R-:W-:-:S04]  /*05f0*/  UIMAD.WIDE.U32 UR30, UR5, 0x4, UR14 ;  /* 0x00000004051e78a5 */ /* 0x000fc8000f8e000e */
[----:B------:R-:W5:Y:S01]  /*0600*/  LDG.E R24, desc[UR10][R28.64] ;  /* 0x0000000a1c187981 */ /* 0x000f62000c1e1900 */
[----:B0-----:R-:W-:Y:S01]  /*0610*/  MOV R12, UR32 ;  /* 0x00000020000c7c02 */ /* 0x001fe20008000f00 */
[----:B------:R-:W-:Y:S01]  /*0620*/  IMAD.U32 R13, RZ, RZ, UR33 ;  /* 0x00000021ff0d7e24 */ /* 0x000fe2000f8e00ff */
[----:B------:R-:W-:-:S04]  /*0630*/  MOV R26, UR30 ;  /* 0x0000001e001a7c02 */ /* 0x000fc80008000f00 */
[----:B------:R-:W5:Y:S01]  /*0640*/  LDG.E R23, desc[UR10][R12.64] ;  /* 0x0000000a0c177981 */ /* 0x000f62000c1e1900 */
[----:B------:R-:W-:-:S05]  /*0650*/  IMAD.U32 R27, RZ, RZ, UR31 ;  /* 0x0000001fff1b7e24 */ /* 0x000fca000f8e00ff */
[----:B------:R2:W5:Y:S01]  /*0660*/  LDG.E R25, desc[UR10][R26.64] ;  /* 0x0000000a1a197981 */ /* 0x000562000c1e1900 */
[----:B------:R-:W-:-:S04]  /*0670*/  UIADD3 UR8, UPT, UPT, UR8, 0x8, URZ ;  /* 0x0000000808087890 */ /* 0x000fc8000fffe0ff */
[----:B------:R-:W-:Y:S02]  /*0680*/  UISETP.NE.AND UP1, UPT, UR8, URZ, UPT ;  /* 0x000000ff0800728c */ /* 0x000fe4000bf25270 */
[----:B------:R-:W-:Y:S02]  /*0690*/  ULEA UR18, UR29, UR18, 0x3 ;  /* 0x000000121d127291 */ /* 0x000fe4000f8e18ff */
[----:B------:R-:W-:Y:S02]  /*06a0*/  ULEA UR19, UR29, UR19, 0x3 ;  /* 0x000000131d137291 */ /* 0x000fe4000f8e18ff */
[----:B------:R-:W-:Y:S02]  /*06b0*/  ULEA UR20, UR29, UR20, 0x3 ;  /* 0x000000141d147291 */ /* 0x000fe4000f8e18ff */
[----:B------:R-:W-:Y:S02]  /*06c0*/  ULEA UR21, UR29, UR21, 0x3 ;  /* 0x000000151d157291 */ /* 0x000fe4000f8e18ff */
[----:B------:R-:W-:-:S02]  /*06d0*/  ULEA UR22, UR29, UR22, 0x3 ;  /* 0x000000161d167291 */ /* 0x000fc4000f8e18ff */
[----:B------:R-:W-:Y:S02]  /*06e0*/  ULEA UR23, UR29, UR23, 0x3 ;  /* 0x000000171d177291 */ /* 0x000fe4000f8e18ff */
        /* <DEDUP_REMOVED lines=9> */
[----:B------:R-:W-:Y:S01]  /*0780*/  ULEA UR16, UR34, UR16, 0x3 ;  /* 0x0000001022107291 */ /* 0x000fe2000f8e18ff */
[----:B--2---:R-:W-:-:S04]  /*0790*/  FMUL R26, R19, R19 ;  /* 0x00000013131a7220 */ /* 0x004fc80000400000 */
[----:B------:R-:W0:Y:S01]  /*07a0*/  F2F.F64.F32 R12, R26 ;  /* 0x0000001a000c7310 */ /* 0x000e220000201800 */
[-C--:B---3--:R-:W-:Y:S01]  /*07b0*/  FMUL R19, R19, R20.reuse ;  /* 0x0000001413137220 */ /* 0x088fe20000400000 */
[----:B------:R-:W-:-:S06]  /*07c0*/  FMUL R20, R20, R20 ;  /* 0x0000001414147220 */ /* 0x000fcc0000400000 */
[----:B------:R-:W1:Y:S01]  /*07d0*/  F2F.F64.F32 R18, R19 ;  /* 0x0000001300127310 */ /* 0x000e620000201800 */
[----:B0-----:R-:W-:-:S07]  /*07e0*/  DADD R12, R12, R14 ;  /* 0x000000000c0c7229 */ /* 0x001fce000000000e */
[----:B------:R-:W0:Y:S01]  /*07f0*/  F2F.F64.F32 R14, R20 ;  /* 0x00000014000e7310 */ /* 0x000e220000201800 */
[C---:B----4-:R-:W-:Y:S01]  /*0800*/  FMUL R28, R21.reuse, R21 ;  /* 0x00000015151c7220 */ /* 0x050fe20000400000 */
[----:B-----5:R-:W-:Y:S01]  /*0810*/  FMUL R21, R21, R0 ;  /* 0x0000000015157220 */ /* 0x020fe20000400000 */
[----:B-1----:R-:W-:-:S05]  /*0820*/  DADD R16, R18, R16 ;  /* 0x0000000012107229 */ /* 0x002fca0000000010 */
[----:B------:R-:W1:Y:S01]  /*0830*/  F2F.F64.F32 R18, R28 ;  /* 0x0000001c00127310 */ /* 0x000e620000201800 */
[----:B------:R-:W-:Y:S01]  /*0840*/  FMUL R0, R0, R0 ;  /* 0x0000000000007220 */ /* 0x000fe20000400000 */
[----:B------:R-:W-:Y:S01]  /*0850*/  FMUL R29, R2, R2 ;  /* 0x00000002021d7220 */ /* 0x000fe20000400000 */
[----:B0-----:R-:W-:-:S05]  /*0860*/  DADD R14, R14, R10 ;  /* 0x000000000e0e7229 */ /* 0x001fca000000000a */
[----:B------:R-:W0:Y:S08]  /*0870*/  F2F.F64.F32 R20, R21 ;  /* 0x0000001500147310 */ /* 0x000e300000201800 */
[----:B------:R-:W2:Y:S01]  /*0880*/  F2F.F64.F32 R10, R0 ;  /* 0x00000000000a7310 */ /* 0x000ea20000201800 */
[----:B-1----:R-:W-:Y:S01]  /*0890*/  DADD R18, R12, R18 ;  /* 0x000000000c127229 */ /* 0x002fe20000000012 */
[-C--:B------:R-:W-:Y:S01]  /*08a0*/  FMUL R26, R2, R3.reuse ;  /* 0x00000003021a7220 */ /* 0x080fe20000400000 */
[----:B------:R-:W-:Y:S01]  /*08b0*/  FMUL R3, R3, R3 ;  /* 0x0000000303037220 */ /* 0x000fe20000400000 */
[----:B------:R-:W-:-:S04]  /*08c0*/  FMUL R28, R4, R4 ;  /* 0x00000004041c7220 */ /* 0x000fc80000400000 */
[----:B------:R-:W1:Y:S01]  /*08d0*/  F2F.F64.F32 R12, R29 ;  /* 0x0000001d000c7310 */ /* 0x000e620000201800 */
[----:B0-----:R-:W-:Y:S01]  /*08e0*/  DADD R16, R16, R20 ;  /* 0x0000000010107229 */ /* 0x001fe20000000014 */
[-C--:B------:R-:W-:Y:S01]  /*08f0*/  FMUL R20, R4, R5.reuse ;  /* 0x0000000504147220 */ /* 0x080fe20000400000 */
[----:B------:R-:W-:Y:S01]  /*0900*/  FMUL R5, R5, R5 ;  /* 0x0000000505057220 */ /* 0x000fe20000400000 */
[----:B--2---:R-:W-:-:S04]  /*0910*/  DADD R14, R14, R10 ;  /* 0x000000000e0e7229 */ /* 0x004fc8000000000a */
[----:B------:R-:W0:Y:S08]  /*0920*/  F2F.F64.F32 R26, R26 ;  /* 0x0000001a001a7310 */ /* 0x000e300000201800 */
[----:B------:R-:W2:Y:S01]  /*0930*/  F2F.F64.F32 R2, R3 ;  /* 0x0000000300027310 */ /* 0x000ea20000201800 */
[----:B-1----:R-:W-:-:S07]  /*0940*/  DADD R12, R18, R12 ;  /* 0x00000000120c7229 */ /* 0x002fce000000000c */
[----:B------:R1:W3:Y:S01]  /*0950*/  F2F.F64.F32 R10, R28 ;  /* 0x0000001c000a7310 */ /* 0x0002e20000201800 */
[C---:B------:R-:W-:Y:S01]  /*0960*/  FMUL R18, R6.reuse, R7 ;  /* 0x0000000706127220 */ /* 0x040fe20000400000 */
[----:B------:R-:W-:-:S06]  /*0970*/  FMUL R0, R6, R6 ;  /* 0x0000000606007220 */ /* 0x000fcc0000400000 */
[----:B------:R-:W4:Y:S01]  /*0980*/  F2F.F64.F32 R20, R20 ;  /* 0x0000001400147310 */ /* 0x000f220000201800 */
[----:B-1----:R-:W-:Y:S01]  /*0990*/  FMUL R28, R7, R7 ;  /* 0x00000007071c7220 */ /* 0x002fe20000400000 */
[----:B0-----:R-:W-:-:S06]  /*09a0*/  DADD R26, R16, R26 ;  /* 0x00000000101a7229 */ /* 0x001fcc000000001a */
[----:B------:R-:W0:Y:S01]  /*09b0*/  F2F.F64.F32 R4, R5 ;  /* 0x0000000500047310 */ /* 0x000e220000201800 */
[----:B--2---:R-:W-:Y:S02]  /*09c0*/  DADD R14, R14, R2 ;  /* 0x000000000e0e7229 */ /* 0x004fe40000000002 */
[----:B---3--:R-:W-:Y:S01]  /*09d0*/  DADD R10, R12, R10 ;  /* 0x000000000c0a7229 */ /* 0x008fe2000000000a */
[C---:B------:R-:W-:Y:S01]  /*09e0*/  FMUL R6, R8.reuse, R8 ;  /* 0x0000000808067220 */ /* 0x040fe20000400000 */
[----:B------:R-:W-:-:S03]  /*09f0*/  FMUL R12, R8, R9 ;  /* 0x00000009080c7220 */ /* 0x000fc60000400000 */
[----:B------:R1:W2:Y:S01]  /*0a00*/  F2F.F64.F32 R16, R0 ;  /* 0x0000000000107310 */ /* 0x0002a20000201800 */
[----:B------:R-:W-:-:S07]  /*0a10*/  FMUL R9, R9, R9 ;  /* 0x0000000909097220 */ /* 0x000fce0000400000 */
[----:B------:R-:W3:Y:S01]  /*0a20*/  F2F.F64.F32 R18, R18 ;  /* 0x0000001200127310 */ /* 0x000ee20000201800 */
[----:B----4-:R-:W-:-:S07]  /*0a30*/  DADD R20, R26, R20 ;  /* 0x000000001a147229 */ /* 0x010fce0000000014 */
[----:B------:R-:W4:Y:S01]  /*0a40*/  F2F.F64.F32 R2, R28 ;  /* 0x0000001c00027310 */ /* 0x000f220000201800 */
[----:B0-----:R-:W-:Y:S01]  /*0a50*/  DADD R14, R14, R4 ;  /* 0x000000000e0e7229 */ /* 0x001fe20000000004 */
[CC--:B------:R-:W-:Y:S01]  /*0a60*/  FMUL R26, R22.reuse, R23.reuse ;  /* 0x00000017161a7220 */ /* 0x0c0fe20000400000 */
[----:B-1----:R-:W-:Y:S01]  /*0a70*/  FMUL R0, R22, R22 ;  /* 0x0000001616007220 */ /* 0x002fe20000400000 */
[----:B------:R-:W-:-:S04]  /*0a80*/  FMUL R23, R23, R23 ;  /* 0x0000001717177220 */ /* 0x000fc80000400000 */
[----:B------:R-:W0:Y:S01]  /*0a90*/  F2F.F64.F32 R6, R6 ;  /* 0x0000000600067310 */ /* 0x000e220000201800 */
[----:B--2---:R-:W-:-:S07]  /*0aa0*/  DADD R16, R10, R16 ;  /* 0x000000000a107229 */ /* 0x004fce0000000010 */
[----:B------:R-:W1:Y:S01]  /*0ab0*/  F2F.F64.F32 R12, R12 ;  /* 0x0000000c000c7310 */ /* 0x000e620000201800 */
[----:B---3--:R-:W-:-:S07]  /*0ac0*/  DADD R20, R20, R18 ;  /* 0x0000000014147229 */ /* 0x008fce0000000012 */
[----:B------:R-:W2:Y:S01]  /*0ad0*/  F2F.F64.F32 R8, R9 ;  /* 0x0000000900087310 */ /* 0x000ea20000201800 */
[----:B----4-:R-:W-:Y:S01]  /*0ae0*/  DADD R2, R14, R2 ;  /* 0x000000000e027229 */ /* 0x010fe20000000002 */
[C---:B------:R-:W-:Y:S01]  /*0af0*/  FMUL R22, R24.reuse, R24 ;  /* 0x0000001818167220 */ /* 0x040fe20000400000 */
[-C--:B------:R-:W-:Y:S01]  /*0b00*/  FMUL R24, R24, R25.reuse ;  /* 0x0000001918187220 */ /* 0x080fe20000400000 */
[----:B------:R-:W-:-:S04]  /*0b10*/  FMUL R25, R25, R25 ;  /* 0x0000001919197220 */ /* 0x000fc80000400000 */
[----:B------:R-:W3:Y:S01]  /*0b20*/  F2F.F64.F32 R4, R0 ;  /* 0x0000000000047310 */ /* 0x000ee20000201800 */
[----:B0-----:R-:W-:-:S07]  /*0b30*/  DADD R6, R16, R6 ;  /* 0x0000000010067229 */ /* 0x001fce0000000006 */
[----:B------:R-:W0:Y:S01]  /*0b40*/  F2F.F64.F32 R26, R26 ;  /* 0x0000001a001a7310 */ /* 0x000e220000201800 */
[----:B-1----:R-:W-:-:S07]  /*0b50*/  DADD R12, R20, R12 ;  /* 0x00000000140c7229 */ /* 0x002fce000000000c */
[----:B------:R-:W1:Y:S01]  /*0b60*/  F2F.F64.F32 R10, R23 ;  /* 0x00000017000a7310 */ /* 0x000e620000201800 */
[----:B--2---:R-:W-:-:S07]  /*0b70*/  DADD R2, R2, R8 ;  /* 0x0000000002027229 */ /* 0x004fce0000000008 */
[----:B------:R-:W2:Y:S01]  /*0b80*/  F2F.F64.F32 R18, R22 ;  /* 0x0000001600127310 */ /* 0x000ea20000201800 */
[----:B---3--:R-:W-:-:S07]  /*0b90*/  DADD R4, R6, R4 ;  /* 0x0000000006047229 */ /* 0x008fce0000000004 */
[----:B------:R-:W3:Y:S01]  /*0ba0*/  F2F.F64.F32 R16, R24 ;  /* 0x0000001800107310 */ /* 0x000ee20000201800 */
[----:B0-----:R-:W-:-:S07]  /*0bb0*/  DADD R12, R12, R26 ;  /* 0x000000000c0c7229 */ /* 0x001fce000000001a */
[----:B------:R-:W0:Y:S01]  /*0bc0*/  F2F.F64.F32 R8, R25 ;  /* 0x0000001900087310 */ /* 0x000e220000201800 */
[----:B-1----:R-:W-:Y:S02]  /*0bd0*/  DADD R10, R2, R10 ;  /* 0x00000000020a7229 */ /* 0x002fe4000000000a */
[----:B--2---:R-:W-:Y:S02]  /*0be0*/  DADD R14, R4, R18 ;  /* 0x00000000040e7229 */ /* 0x004fe40000000012 */
[----:B---3--:R-:W-:-:S04]  /*0bf0*/  DADD R16, R12, R16 ;  /* 0x000000000c107229 */ /* 0x008fc80000000010 */
[----:B0-----:R-:W-:Y:S01]  /*0c00*/  DADD R10, R10, R8 ;  /* 0x000000000a0a7229 */ /* 0x001fe20000000008 */
[----:B------:R-:W-:Y:S10]  /*0c10*/  BRA.U UP1, `(.L_x_89) ;  /* 0xfffffff501947547 */ /* 0x000ff4000b83ffff */
.L_x_88:
[----:B------:R-:W-:Y:S05]  /*0c20*/  BRA.U !UP0, `(.L_x_87) ;  /* 0x0000000908107547 */ /* 0x000fea000b800000 */
[----:B------:R-:W-:Y:S02]  /*0c30*/  UISETP.GE.U32.AND UP0, UPT, UR35, 0x4, UPT ;  /* 0x000000042300788c */ /* 0x000fe4000bf06070 */
[----:B------:R-:W-:-:S04]  /*0c40*/  ULOP3.LUT UR6, UR7, 0x3, URZ, 0xc0, !UPT ;  /* 0x0000000307067892 */ /* 0x000fc8000f8ec0ff */
[----:B------:R-:W-:-:S03]  /*0c50*/  UISETP.NE.AND UP1, UPT, UR6, URZ, UPT ;  /* 0x000000ff0600728c */ /* 0x000fc6000bf25270 */
[----:B------:R-:W-:Y:S08]  /*0c60*/  BRA.U !UP0, `(.L_x_90) ;  /* 0x0000000508087547 */ /* 0x000ff0000b800000 */
[----:B------:R-:W0:Y:S08]  /*0c70*/  LDC R9, c[0x0][0x388] ;  /* 0x0000e200ff097b82 */ /* 0x000e300000000800 */
[----:B------:R-:W0:Y:S08]  /*0c80*/  LDC.64 R18, c[0x0][0x3a0] ;  /* 0x0000e800ff127b82 */ /* 0x000e300000000a00 */
[----:B------:R-:W1:Y:S08]  /*0c90*/  LDC R0, c[0x0][0x398] ;  /* 0x0000e600ff007b82 */ /* 0x000e700000000800 */
[----:B------:R-:W2:Y:S08]  /*0ca0*/  LDC.64 R4, c[0x0][0x380] ;  /* 0x0000e000ff047b82 */ /* 0x000eb00000000a00 */
[----:B------:R-:W3:Y:S01]  /*0cb0*/  LDC.64 R2, c[0x0][0x390] ;  /* 0x0000e400ff027b82 */ /* 0x000ee20000000a00 */
[----:B0-----:R-:W-:-:S02]  /*0cc0*/  IMAD R7, R9, UR4, R18 ;  /* 0x0000000409077c24 */ /* 0x001fc4000f8e0212 */
[----:B-1----:R-:W-:-:S03]  /*0cd0*/  IMAD R19, R0, UR4, R19 ;  /* 0x0000000400137c24 */ /* 0x002fc6000f8e0213 */
[----:B------:R-:W-:Y:S01]  /*0ce0*/  IADD3 R8, PT, PT, R7, R9, RZ ;  /* 0x0000000907087210 */ /* 0x000fe20007ffe0ff */
[----:B------:R-:W-:Y:S02]  /*0cf0*/  IMAD.IADD R27, R19, 0x1, R0 ;  /* 0x00000001131b7824 */ /* 0x000fe400078e0200 */
[----:B--2---:R-:W-:-:S04]  /*0d00*/  IMAD.WIDE.U32 R22, R7, 0x4, R4 ;  /* 0x0000000407167825 */ /* 0x004fc800078e0004 */
[----:B---3--:R-:W-:Y:S01]  /*0d10*/  IMAD.WIDE.U32 R24, R19, 0x4, R2 ;  /* 0x0000000413187825 */ /* 0x008fe200078e0002 */
[----:B------:R-:W2:Y:S03]  /*0d20*/  LDG.E R6, desc[UR10][R22.64] ;  /* 0x0000000a16067981 */ /* 0x000ea6000c1e1900 */
[C---:B------:R-:W-:Y:S01]  /*0d30*/  IMAD.WIDE.U32 R12, R8.reuse, 0x4, R4 ;  /* 0x00000004080c7825 */ /* 0x040fe200078e0004 */
[----:B------:R-:W3:Y:S03]  /*0d40*/  LDG.E R7, desc[UR10][R24.64] ;  /* 0x0000000a18077981 */ /* 0x000ee6000c1e1900 */
[----:B------:R-:W-:Y:S01]  /*0d50*/  IMAD.WIDE.U32 R18, R27, 0x4, R2 ;  /* 0x000000041b127825 */ /* 0x000fe200078e0002 */
[-C--:B------:R-:W-:Y:S01]  /*0d60*/  IADD3 R8, PT, PT, R8, R9.reuse, RZ ;  /* 0x0000000908087210 */ /* 0x080fe20007ffe0ff */
[----:B------:R-:W4:Y:S04]  /*0d70*/  LDG.E R13, desc[UR10][R12.64] ;  /* 0x0000000a0c0d7981 */ /* 0x000f28000c1e1900 */
[----:B------:R0:W5:Y:S01]  /*0d80*/  LDG.E R18, desc[UR10][R18.64] ;  /* 0x0000000a12127981 */ /* 0x000162000c1e1900 */
[C---:B------:R-:W-:Y:S01]  /*0d90*/  IMAD.WIDE.U32 R20, R8.reuse, 0x4, R4 ;  /* 0x0000000408147825 */ /* 0x040fe200078e0004 */
[----:B------:R-:W-:-:S04]  /*0da0*/  IADD3 R29, PT, PT, R8, R9, RZ ;  /* 0x00000009081d7210 */ /* 0x000fc80007ffe0ff */
[----:B------:R-:W5:Y:S01]  /*0db0*/  LDG.E R23, desc[UR10][R20.64] ;  /* 0x0000000a14177981 */ /* 0x000f62000c1e1900 */
[----:B0-----:R-:W-:-:S04]  /*0dc0*/  IMAD.IADD R19, R27, 0x1, R0 ;  /* 0x000000011b137824 */ /* 0x001fc800078e0200 */
[----:B------:R-:W-:-:S04]  /*0dd0*/  IMAD.WIDE.U32 R26, R19, 0x4, R2 ;  /* 0x00000004131a7825 */ /* 0x000fc800078e0002 */
[----:B------:R-:W-:Y:S01]  /*0de0*/  IMAD.WIDE.U32 R28, R29, 0x4, R4 ;  /* 0x000000041d1c7825 */ /* 0x000fe200078e0004 */
[----:B------:R-:W5:Y:S03]  /*0df0*/  LDG.E R24, desc[UR10][R26.64] ;  /* 0x0000000a1a187981 */ /* 0x000f66000c1e1900 */
[----:B------:R-:W-:Y:S02]  /*0e00*/  IMAD.IADD R5, R19, 0x1, R0 ;  /* 0x0000000113057824 */ /* 0x000fe400078e0200 */
[----:B------:R-:W5:Y:S02]  /*0e10*/  LDG.E R0, desc[UR10][R28.64] ;  /* 0x0000000a1c007981 */ /* 0x000f64000c1e1900 */
[----:B------:R-:W-:-:S05]  /*0e20*/  IMAD.WIDE.U32 R2, R5, 0x4, R2 ;  /* 0x0000000405027825 */ /* 0x000fca00078e0002 */
[----:B------:R0:W5:Y:S01]  /*0e30*/  LDG.E R25, desc[UR10][R2.64] ;  /* 0x0000000a02197981 */ /* 0x000162000c1e1900 */
[----:B------:R-:W-:Y:S01]  /*0e40*/  UIADD3 UR4, UPT, UPT, UR4, 0x4, URZ ;  /* 0x0000000404047890 */ /* 0x000fe2000fffe0ff */
[C---:B--2---:R-:W-:Y:S01]  /*0e50*/  FMUL R22, R6.reuse, R6 ;  /* 0x0000000606167220 */ /* 0x044fe20000400000 */
[-C--:B---3--:R-:W-:Y:S01]  /*0e60*/  FMUL R4, R6, R7.reuse ;  /* 0x0000000706047220 */ /* 0x088fe20000400000 */
[----:B------:R-:W-:Y:S02]  /*0e70*/  FMUL R7, R7, R7 ;  /* 0x0000000707077220 */ /* 0x000fe40000400000 */
[----:B0-----:R-:W0:Y:S01]  /*0e80*/  F2F.F64.F32 R2, R22 ;  /* 0x0000001600027310 */ /* 0x001e220000201800 */
[C---:B----4-:R-:W-:Y:S01]  /*0e90*/  FMUL R8, R13.reuse, R13 ;  /* 0x0000000d0d087220 */ /* 0x050fe20000400000 */
[----:B-----5:R-:W-:-:S06]  /*0ea0*/  FMUL R13, R13, R18 ;  /* 0x000000120d0d7220 */ /* 0x020fcc0000400000 */
[----:B------:R-:W1:Y:S01]  /*0eb0*/  F2F.F64.F32 R4, R4 ;  /* 0x0000000400047310 */ /* 0x000e620000201800 */
[----:B------:R-:W-:-:S07]  /*0ec0*/  FMUL R18, R18, R18 ;  /* 0x0000001212127220 */ /* 0x000fce0000400000 */
[----:B------:R-:W2:Y:S01]  /*0ed0*/  F2F.F64.F32 R6, R7 ;  /* 0x0000000700067310 */ /* 0x000ea20000201800 */
[----:B------:R-:W-:-:S07]  /*0ee0*/  FMUL R20, R23, R23 ;  /* 0x0000001717147220 */ /* 0x000fce0000400000 */
[----:B------:R-:W3:Y:S01]  /*0ef0*/  F2F.F64.F32 R8, R8 ;  /* 0x0000000800087310 */ /* 0x000ee20000201800 */
[-C--:B------:R-:W-:Y:S01]  /*0f00*/  FMUL R23, R23, R24.reuse ;  /* 0x0000001817177220 */ /* 0x080fe20000400000 */
[----:B------:R-:W-:-:S06]  /*0f10*/  FMUL R24, R24, R24 ;  /* 0x0000001818187220 */ /* 0x000fcc0000400000 */
[----:B------:R-:W4:Y:S01]  /*0f20*/  F2F.F64.F32 R12, R13 ;  /* 0x0000000d000c7310 */ /* 0x000f220000201800 */
[----:B0-----:R-:W-:-:S07]  /*0f30*/  DADD R14, R14, R2 ;  /* 0x000000000e0e7229 */ /* 0x001fce0000000002 */
[----:B------:R-:W0:Y:S01]  /*0f40*/  F2F.F64.F32 R18, R18 ;  /* 0x0000001200127310 */ /* 0x000e220000201800 */
[----:B-1----:R-:W-:Y:S02]  /*0f50*/  DADD R16, R16, R4 ;  /* 0x0000000010107229 */ /* 0x002fe40000000004 */
[----:B--2---:R-:W-:Y:S01]  /*0f60*/  DADD R10, R10, R6 ;  /* 0x000000000a0a7229 */ /* 0x004fe20000000006 */
[C---:B------:R-:W-:Y:S01]  /*0f70*/  FMUL R26, R0.reuse, R0 ;  /* 0x00000000001a7220 */ /* 0x040fe20000400000 */
[----:B------:R-:W-:-:S03]  /*0f80*/  FMUL R0, R0, R25 ;  /* 0x0000001900007220 */ /* 0x000fc60000400000 */
[----:B------:R-:W1:Y:S01]  /*0f90*/  F2F.F64.F32 R20, R20 ;  /* 0x0000001400147310 */ /* 0x000e620000201800 */
[----:B------:R-:W-:-:S07]  /*0fa0*/  FMUL R25, R25, R25 ;  /* 0x0000001919197220 */ /* 0x000fce0000400000 */
[----:B------:R-:W2:Y:S01]  /*0fb0*/  F2F.F64.F32 R22, R23 ;  /* 0x0000001700167310 */ /* 0x000ea20000201800 */
[----:B---3--:R-:W-:-:S07]  /*0fc0*/  DADD R8, R14, R8 ;  /* 0x000000000e087229 */ /* 0x008fce0000000008 */
[----:B------:R-:W3:Y:S01]  /*0fd0*/  F2F.F64.F32 R2, R24 ;  /* 0x0000001800027310 */ /* 0x000ee20000201800 */
[----:B----4-:R-:W-:Y:S02]  /*0fe0*/  DADD R12, R16, R12 ;  /* 0x00000000100c7229 */ /* 0x010fe4000000000c */
[----:B0-----:R-:W-:-:S05]  /*0ff0*/  DADD R10, R10, R18 ;  /* 0x000000000a0a7229 */ /* 0x001fca0000000012 */
[----:B------:R-:W0:Y:S01]  /*1000*/  F2F.F64.F32 R4, R26 ;  /* 0x0000001a00047310 */ /* 0x000e220000201800 */
[----:B-1----:R-:W-:-:S07]  /*1010*/  DADD R8, R8, R20 ;  /* 0x0000000008087229 */ /* 0x002fce0000000014 */
[----:B------:R-:W1:Y:S01]  /*1020*/  F2F.F64.F32 R6, R0 ;  /* 0x0000000000067310 */ /* 0x000e620000201800 */
[----:B--2---:R-:W-:-:S07]  /*1030*/  DADD R12, R12, R22 ;  /* 0x000000000c0c7229 */ /* 0x004fce0000000016 */
[----:B------:R-:W2:Y:S01]  /*1040*/  F2F.F64.F32 R18, R25 ;  /* 0x0000001900127310 */ /* 0x000ea20000201800 */
[----:B---3--:R-:W-:Y:S02]  /*1050*/  DADD R10, R10, R2 ;  /* 0x000000000a0a7229 */ /* 0x008fe40000000002 */
[----:B0-----:R-:W-:Y:S02]  /*1060*/  DADD R14, R8, R4 ;  /* 0x00000000080e7229 */ /* 0x001fe40000000004 */
[----:B-1----:R-:W-:-:S04]  /*1070*/  DADD R16, R12, R6 ;  /* 0x000000000c107229 */ /* 0x002fc80000000006 */
[----:B--2---:R-:W-:-:S11]  /*1080*/  DADD R10, R10, R18 ;  /* 0x000000000a0a7229 */ /* 0x004fd60000000012 */
.L_x_90:
[----:B------:R-:W-:Y:S05]  /*1090*/  BRA.U !UP1, `(.L_x_87) ;  /* 0x0000000109f47547 */ /* 0x000fea000b800000 */
[----:B------:R-:W-:Y:S02]  /*10a0*/  UISETP.NE.AND UP0, UPT, UR6, 0x1, UPT ;  /* 0x000000010600788c */ /* 0x000fe4000bf05270 */
[----:B------:R-:W-:-:S04]  /*10b0*/  ULOP3.LUT UR5, UR7, 0x1, URZ, 0xc0, !UPT ;  /* 0x0000000107057892 */ /* 0x000fc8000f8ec0ff */
[----:B------:R-:W-:-:S03]  /*10c0*/  UISETP.NE.U32.AND UP1, UPT, UR5, 0x1, UPT ;  /* 0x000000010500788c */ /* 0x000fc6000bf25070 */
        /* <DEDUP_REMOVED lines=8> */
[C---:B------:R-:W-:Y:S01]  /*1150*/  IADD3 R13, PT, PT, R0.reuse, R13, RZ ;  /* 0x0000000d000d7210 */ /* 0x040fe20007ffe0ff */
[----:B--2---:R-:W-:-:S04]  /*1160*/  IMAD.WIDE.U32 R6, R0, 0x4, R4 ;  /* 0x0000000400067825 */ /* 0x004fc800078e0004 */
[----:B------:R-:W-:Y:S02]  /*1170*/  IMAD.WIDE.U32 R12, R13, 0x4, R4 ;  /* 0x000000040d0c7825 */ /* 0x000fe400078e0004 */
[----:B------:R-:W2:Y:S02]  /*1180*/  LDG.E R6, desc[UR10][R6.64] ;  /* 0x0000000a06067981 */ /* 0x000ea4000c1e1900 */
[C---:B---3--:R-:W-:Y:S02]  /*1190*/  IMAD.WIDE.U32 R8, R19.reuse, 0x4, R2 ;  /* 0x0000000413087825 */ /* 0x048fe400078e0002 */
[----:B------:R-:W3:Y:S02]  /*11a0*/  LDG.E R12, desc[UR10][R12.64] ;  /* 0x0000000a0c0c7981 */ /* 0x000ee4000c1e1900 */
[----:B------:R-:W-:Y:S02]  /*11b0*/  IMAD.IADD R19, R19, 0x1, R18 ;  /* 0x0000000113137824 */ /* 0x000fe400078e0212 */
[----:B------:R-:W4:Y:S02]  /*11c0*/  LDG.E R9, desc[UR10][R8.64] ;  /* 0x0000000a08097981 */ /* 0x000f24000c1e1900 */
[----:B------:R-:W-:-:S06]  /*11d0*/  IMAD.WIDE.U32 R18, R19, 0x4, R2 ;  /* 0x0000000413127825 */ /* 0x000fcc00078e0002 */
[----:B------:R-:W5:Y:S01]  /*11e0*/  LDG.E R19, desc[UR10][R18.64] ;  /* 0x0000000a12137981 */ /* 0x000f62000c1e1900 */
[----:B------:R-:W-:Y:S01]  /*11f0*/  UIADD3 UR4, UPT, UPT, UR4, 0x2, URZ ;  /* 0x0000000204047890 */ /* 0x000fe2000fffe0ff */
[----:B--2---:R-:W-:Y:S01]  /*1200*/  FMUL R2, R6, R6 ;  /* 0x0000000606027220 */ /* 0x004fe20000400000 */
[----:B---3--:R-:W-:Y:S01]  /*1210*/  FMUL R4, R12, R12 ;  /* 0x0000000c0c047220 */ /* 0x008fe20000400000 */
[-C--:B----4-:R-:W-:Y:S01]  /*1220*/  FMUL R0, R6, R9.reuse ;  /* 0x0000000906007220 */ /* 0x090fe20000400000 */
[----:B------:R-:W-:-:S03]  /*1230*/  FMUL R20, R9, R9 ;  /* 0x0000000909147220 */ /* 0x000fc60000400000 */
[----:B------:R-:W0:Y:S01]  /*1240*/  F2F.F64.F32 R2, R2 ;  /* 0x0000000200027310 */ /* 0x000e220000201800 */
[----:B-----5:R-:W-:-:S07]  /*1250*/  FMUL R12, R12, R19 ;  /* 0x000000130c0c7220 */ /* 0x020fce0000400000 */
[----:B------:R-:W1:Y:S01]  /*1260*/  F2F.F64.F32 R6, R0 ;  /* 0x0000000000067310 */ /* 0x000e620000201800 */
[----:B------:R-:W-:-:S07]  /*1270*/  FMUL R19, R19, R19 ;  /* 0x0000001313137220 */ /* 0x000fce0000400000 */
[----:B------:R-:W2:Y:S01]  /*1280*/  F2F.F64.F32 R8, R20 ;  /* 0x0000001400087310 */ /* 0x000ea20000201800 */
[----:B0-----:R-:W-:-:S07]  /*1290*/  DADD R2, R14, R2 ;  /* 0x000000000e027229 */ /* 0x001fce0000000002 */
[----:B------:R-:W0:Y:S01]  /*12a0*/  F2F.F64.F32 R4, R4 ;  /* 0x0000000400047310 */ /* 0x000e220000201800 */
[----:B-1----:R-:W-:-:S07]  /*12b0*/  DADD R6, R16, R6 ;  /* 0x0000000010067229 */ /* 0x002fce0000000006 */
[----:B------:R-:W1:Y:S01]  /*12c0*/  F2F.F64.F32 R12, R12 ;  /* 0x0000000c000c7310 */ /* 0x000e620000201800 */
[----:B--2---:R-:W-:-:S07]  /*12d0*/  DADD R8, R10, R8 ;  /* 0x000000000a087229 */ /* 0x004fce0000000008 */
[----:B------:R-:W2:Y:S01]  /*12e0*/  F2F.F64.F32 R18, R19 ;  /* 0x0000001300127310 */ /* 0x000ea20000201800 */
[----:B0-----:R-:W-:Y:S02]  /*12f0*/  DADD R14, R2, R4 ;  /* 0x00000000020e7229 */ /* 0x001fe40000000004 */
[----:B-1----:R-:W-:Y:S02]  /*1300*/  DADD R16, R6, R12 ;  /* 0x0000000006107229 */ /* 0x002fe4000000000c */
[----:B--2---:R-:W-:-:S11]  /*1310*/  DADD R10, R8, R18 ;  /* 0x00000000080a7229 */ /* 0x004fd60000000012 */
.L_x_91:
[----:B------:R-:W-:Y:S05]  /*1320*/  BRA.U UP1, `(.L_x_87) ;  /* 0x0000000101507547 */ /* 0x000fea000b800000 */
[----:B------:R-:W0:Y:S08]  /*1330*/  LDC R7, c[0x0][0x388] ;  /* 0x0000e200ff077b82 */ /* 0x000e300000000800 */
[----:B------:R-:W0:Y:S08]  /*1340*/  LDC.64 R8, c[0x0][0x3a0] ;  /* 0x0000e800ff087b82 */ /* 0x000e300000000a00 */
[----:B------:R-:W1:Y:S08]  /*1350*/  LDC R0, c[0x0][0x398] ;  /* 0x0000e600ff007b82 */ /* 0x000e700000000800 */
[----:B------:R-:W2:Y:S08]  /*1360*/  LDC.64 R2, c[0x0][0x380] ;  /* 0x0000e000ff027b82 */ /* 0x000eb00000000a00 */
[----:B------:R-:W3:Y:S01]  /*1370*/  LDC.64 R4, c[0x0][0x390] ;  /* 0x0000e400ff047b82 */ /* 0x000ee20000000a00 */
[----:B0-----:R-:W-:-:S02]  /*1380*/  IMAD R7, R7, UR4, R8 ;  /* 0x0000000407077c24 */ /* 0x001fc4000f8e0208 */
[----:B-1----:R-:W-:Y:S02]  /*1390*/  IMAD R9, R0, UR4, R9 ;  /* 0x0000000400097c24 */ /* 0x002fe4000f8e0209 */
[----:B--2---:R-:W-:-:S06]  /*13a0*/  IMAD.WIDE.U32 R2, R7, 0x4, R2 ;  /* 0x0000000407027825 */ /* 0x004fcc00078e0002 */
[----:B------:R-:W2:Y:S01]  /*13b0*/  LDG.E R2, desc[UR10][R2.64] ;  /* 0x0000000a02027981 */ /* 0x000ea2000c1e1900 */
[----:B---3--:R-:W-:-:S06]  /*13c0*/  IMAD.WIDE.U32 R4, R9, 0x4, R4 ;  /* 0x0000000409047825 */ /* 0x008fcc00078e0004 */
[----:B------:R-:W3:Y:S01]  /*13d0*/  LDG.E R5, desc[UR10][R4.64] ;  /* 0x0000000a04057981 */ /* 0x000ee2000c1e1900 */
[C---:B--2---:R-:W-:Y:S01]  /*13e0*/  FMUL R8, R2.reuse, R2 ;  /* 0x0000000202087220 */ /* 0x044fe20000400000 */
[-C--:B---3--:R-:W-:Y:S01]  /*13f0*/  FMUL R6, R2, R5.reuse ;  /* 0x0000000502067220 */ /* 0x088fe20000400000 */
[----:B------:R-:W-:-:S04]  /*1400*/  FMUL R12, R5, R5 ;  /* 0x00000005050c7220 */ /* 0x000fc80000400000 */
[----:B------:R-:W0:Y:S08]  /*1410*/  F2F.F64.F32 R8, R8 ;  /* 0x0000000800087310 */ /* 0x000e300000201800 */
[----:B------:R-:W1:Y:S08]  /*1420*/  F2F.F64.F32 R6, R6 ;  /* 0x0000000600067310 */ /* 0x000e700000201800 */
[----:B------:R-:W2:Y:S01]  /*1430*/  F2F.F64.F32 R12, R12 ;  /* 0x0000000c000c7310 */ /* 0x000ea20000201800 */
[----:B0-----:R-:W-:-:S02]  /*1440*/  DADD R14, R14, R8 ;  /* 0x000000000e0e7229 */ /* 0x001fc40000000008 */
[----:B-1----:R-:W-:Y:S02]  /*1450*/  DADD R16, R16, R6 ;  /* 0x0000000010107229 */ /* 0x002fe40000000006 */
[----:B--2---:R-:W-:-:S11]  /*1460*/  DADD R10, R10, R12 ;  /* 0x000000000a0a7229 */ /* 0x004fd6000000000c */
.L_x_87:
[----:B------:R-:W0:Y:S01]  /*1470*/  MUFU.RSQ64H R5, R15 ;  /* 0x0000000f00057308 */ /* 0x000e220000001c00 */
[----:B------:R-:W-:Y:S01]  /*1480*/  IADD3 R4, PT, PT, R15, -0x3500000, RZ ;  /* 0xfcb000000f047810 */ /* 0x000fe20007ffe0ff */
[----:B------:R-:W-:Y:S01]  /*1490*/  IMAD.MOV.U32 R6, RZ, RZ, 0x0 ;  /* 0x00000000ff067424 */ /* 0x000fe200078e00ff */
[----:B------:R-:W-:Y:S02]  /*14a0*/  MOV R7, 0x3fd80000 ;  /* 0x3fd8000000077802 */ /* 0x000fe40000000f00 */
[----:B------:R-:W-:Y:S02]  /*14b0*/  ISETP.GE.U32.AND P0, PT, R4, 0x7ca00000, PT ;  /* 0x7ca000000400780c */ /* 0x000fe40003f06070 */
[----:B0-----:R-:W-:-:S08]  /*14c0*/  DMUL R2, R4, R4 ;  /* 0x0000000404027228 */ /* 0x001fd00000000000 */
[----:B------:R-:W-:-:S08]  /*14d0*/  DFMA R2, -R2, R14, 1 ;  /* 0x3ff000000202742b */ /* 0x000fd0000000010e */
[----:B------:R-:W-:Y:S02]  /*14e0*/  DFMA R6, R2, R6, 0.5 ;  /* 0x3fe000000206742b */ /* 0x000fe40000000006 */
[----:B------:R-:W-:-:S08]  /*14f0*/  DMUL R2, R4, R2 ;  /* 0x0000000204027228 */ /* 0x000fd00000000000 */
[----:B------:R-:W-:-:S08]  /*1500*/  DFMA R12, R6, R2, R4 ;  /* 0x00000002060c722b */ /* 0x000fd00000000004 */
[----:B------:R-:W-:Y:S02]  /*1510*/  DMUL R8, R12, R14 ;  /* 0x0000000e0c087228 */ /* 0x000fe40000000000 */
[----:B------:R-:W-:Y:S01]  /*1520*/  VIADD R7, R13, 0xfff00000 ;  /* 0xfff000000d077836 */ /* 0x000fe20000000000 */
[----:B------:R-:W-:-:S05]  /*1530*/  MOV R6, R12 ;  /* 0x0000000c00067202 */ /* 0x000fca0000000f00 */
[----:B------:R-:W-:-:S08]  /*1540*/  DFMA R18, R8, -R8, R14 ;  /* 0x800000080812722b */ /* 0x000fd0000000000e */
[----:B------:R-:W-:Y:S01]  /*1550*/  DFMA R2, R18, R6, R8 ;  /* 0x000000061202722b */ /* 0x000fe20000000008 */
[----:B------:R-:W-:Y:S10]  /*1560*/  @!P0 BRA `(.L_x_92) ;  /* 0x0000000000248947 */ /* 0x000ff40003800000 */
[----:B------:R-:W-:Y:S01]  /*1570*/  IMAD.MOV.U32 R0, RZ, RZ, R12 ;  /* 0x000000ffff007224 */ /* 0x000fe200078e000c */
[----:B------:R-:W-:Y:S01]  /*1580*/  MOV R12, R4 ;  /* 0x00000004000c7202 */ /* 0x000fe20000000f00 */
[----:B------:R-:W-:Y:S01]  /*1590*/  IMAD.MOV.U32 R5, RZ, RZ, R19 ;  /* 0x000000ffff057224 */ /* 0x000fe200078e0013 */
[----:B------:R-:W-:Y:S01]  /*15a0*/  MOV R6, R18 ;  /* 0x0000001200067202 */ /* 0x000fe20000000f00 */
[----:B------:R-:W-:Y:S01]  /*15b0*/  IMAD.MOV.U32 R13, RZ, RZ, R7 ;  /* 0x000000ffff0d7224 */ /* 0x000fe200078e0007 */
[----:B------:R-:W-:-:S07]  /*15c0*/  MOV R4, 0x15e0 ;  /* 0x000015e000047802 */ /* 0x000fce0000000f00 */
[----:B------:R-:W-:Y:S05]  /*15d0*/  CALL.REL.NOINC `($__internal_1_$__cuda_sm20_dsqrt_rn_f64_mediumpath_v1) ;  /* 0x0000000800407944 */ /* 0x000fea0003c00000 */
[----:B------:R-:W-:Y:S01]  /*15e0*/  MOV R2, R6 ;  /* 0x0000000600027202 */ /* 0x000fe20000000f00 */
[----:B------:R-:W-:-:S07]  /*15f0*/  IMAD.MOV.U32 R3, RZ, RZ, R7 ;  /* 0x000000ffff037224 */ /* 0x000fce00078e0007 */
.L_x_92:
        /* <DEDUP_REMOVED lines=27> */
.L_x_93:
[----:B------:R-:W-:Y:S01]  /*17b0*/  DMUL R4, R12, R2 ;  /* 0x000000020c047228 */ /* 0x000fe20000000000 */
[----:B------:R-:W-:Y:S02]  /*17c0*/  FSETP.GEU.AND P1, PT, |R17|, 6.5827683646048100446e-37, PT ;  /* 0x036000001100780b */ /* 0x000fe40003f2e200 */
[----:B------:R-:W-:-:S03]  /*17d0*/  MOV R2, 0x1 ;  /* 0x0000000100027802 */ /* 0x000fc60000000f00 */
[----:B------:R-:W0:Y:S03]  /*17e0*/  MUFU.RCP64H R3, R5 ;  /* 0x0000000500037308 */ /* 0x000e260000001800 */
[----:B0-----:R-:W-:-:S08]  /*17f0*/  DFMA R6, -R4, R2, 1 ;  /* 0x3ff000000406742b */ /* 0x001fd00000000102 */
[----:B------:R-:W-:-:S08]  /*1800*/  DFMA R6, R6, R6, R6 ;  /* 0x000000060606722b */ /* 0x000fd00000000006 */
[----:B------:R-:W-:-:S08]  /*1810*/  DFMA R6, R2, R6, R2 ;  /* 0x000000060206722b */ /* 0x000fd00000000002 */
[----:B------:R-:W-:-:S08]  /*1820*/  DFMA R2, -R4, R6, 1 ;  /* 0x3ff000000402742b */ /* 0x000fd00000000106 */
[----:B------:R-:W-:-:S08]  /*1830*/  DFMA R2, R6, R2, R6 ;  /* 0x000000020602722b */ /* 0x000fd00000000006 */
[----:B------:R-:W-:-:S08]  /*1840*/  DMUL R6, R2, R16 ;  /* 0x0000001002067228 */ /* 0x000fd00000000000 */
[----:B------:R-:W-:-:S08]  /*1850*/  DFMA R8, -R4, R6, R16 ;  /* 0x000000060408722b */ /* 0x000fd00000000110 */
[----:B------:R-:W-:-:S10]  /*1860*/  DFMA R2, R2, R8, R6 ;  /* 0x000000080202722b */ /* 0x000fd40000000006 */
[----:B------:R-:W-:-:S05]  /*1870*/  FFMA R0, RZ, R5, R3 ;  /* 0x00000005ff007223 */ /* 0x000fca0000000003 */
[----:B------:R-:W-:-:S13]  /*1880*/  FSETP.GT.AND P0, PT, |R0|, 1.469367938527859385e-39, PT ;  /* 0x001000000000780b */ /* 0x000fda0003f04200 */
[----:B------:R-:W-:Y:S05]  /*1890*/  @P0 BRA P1, `(.L_x_94) ;  /* 0x0000000000100947 */ /* 0x000fea0000800000 */
[----:B------:R-:W-:-:S07]  /*18a0*/  MOV R0, 0x18c0 ;  /* 0x000018c000007802 */ /* 0x000fce0000000f00 */
[----:B------:R-:W-:Y:S05]  /*18b0*/  CALL.REL.NOINC `($__internal_0_$__cuda_sm20_div_rn_f64_full) ;  /* 0x0000000000187944 */ /* 0x000fea0003c00000 */
[----:B------:R-:W-:Y:S01]  /*18c0*/  IMAD.MOV.U32 R2, RZ, RZ, R12 ;  /* 0x000000ffff027224 */ /* 0x000fe200078e000c */
[----:B------:R-:W-:-:S07]  /*18d0*/  MOV R3, R13 ;  /* 0x0000000d00037202 */ /* 0x000fce0000000f00 */
.L_x_94:
[----:B------:R-:W0:Y:S01]  /*18e0*/  LDC.64 R4, c[0x0][0x3a8] ;  /* 0x0000ea00ff047b82 */ /* 0x000e220000000a00 */
[----:B------:R-:W0:Y:S02]  /*18f0*/  F2I.F64.TRUNC R3, R2 ;  /* 0x0000000200037311 */ /* 0x000e24000030d100 */
[----:B0-----:R-:W-:Y:S01]  /*1900*/  STG.E desc[UR10][R4.64], R3 ;  /* 0x0000000304007986 */ /* 0x001fe2000c10190a */
[----:B------:R-:W-:Y:S05]  /*1910*/  EXIT ;  /* 0x000000000000794d */ /* 0x000fea0003800000 */
        .weak           $__internal_0_$__cuda_sm20_div_rn_f64_full
        .type           $__internal_0_$__cuda_sm20_div_rn_f64_full,@function
        .size           $__internal_0_$__cuda_sm20_div_rn_f64_full,($__internal_1_$__cuda_sm20_dsqrt_rn_f64_mediumpath_v1 - $__internal_0_$__cuda_sm20_div_rn_f64_full)
$__internal_0_$__cuda_sm20_div_rn_f64_full:
[C---:B------:R-:W-:Y:S01]  /*1920*/  FSETP.GEU.AND P0, PT, |R5|.reuse, 1.469367938527859385e-39, PT ;  /* 0x001000000500780b */ /* 0x040fe20003f0e200 */
[----:B------:R-:W-:Y:S01]  /*1930*/  IMAD.MOV.U32 R13, RZ, RZ, 0x1ca00000 ;  /* 0x1ca00000ff0d7424 */ /* 0x000fe200078e00ff */
[C---:B------:R-:W-:Y:S02]  /*1940*/  LOP3.LUT R2, R5.reuse, 0x800fffff, RZ, 0xc0, !PT ;  /* 0x800fffff05027812 */ /* 0x040fe400078ec0ff */
[----:B------:R-:W-:Y:S02]  /*1950*/  MOV R6, 0x1 ;  /* 0x0000000100067802 */ /* 0x000fe40000000f00 */
[----:B------:R-:W-:Y:S01]  /*1960*/  LOP3.LUT R3, R2, 0x3ff00000, RZ, 0xfc, !PT ;  /* 0x3ff0000002037812 */ /* 0x000fe200078efcff */
[----:B------:R-:W-:Y:S01]  /*1970*/  IMAD.MOV.U32 R2, RZ, RZ, R4 ;  /* 0x000000ffff027224 */ /* 0x000fe200078e0004 */
[----:B------:R-:W-:-:S05]  /*1980*/  LOP3.LUT R18, R5, 0x7ff00000, RZ, 0xc0, !PT ;  /* 0x7ff0000005127812 */ /* 0x000fca00078ec0ff */
[----:B------:R-:W-:-:S06]  /*1990*/  @!P0 DMUL R2, R4, 8.98846567431157953865e+307 ;  /* 0x7fe0000004028828 */ /* 0x000fcc0000000000 */
[----:B------:R-:W0:Y:S02]  /*19a0*/  MUFU.RCP64H R7, R3 ;  /* 0x0000000300077308 */ /* 0x000e240000001800 */
[----:B0-----:R-:W-:-:S08]  /*19b0*/  DFMA R8, R6, -R2, 1 ;  /* 0x3ff000000608742b */ /* 0x001fd00000000802 */
[----:B------:R-:W-:-:S08]  /*19c0*/  DFMA R8, R8, R8, R8 ;  /* 0x000000080808722b */ /* 0x000fd00000000008 */
[----:B------:R-:W-:Y:S01]  /*19d0*/  DFMA R10, R6, R8, R6 ;  /* 0x00000008060a722b */ /* 0x000fe20000000006 */
[----:B------:R-:W-:Y:S01]  /*19e0*/  MOV R7, R17 ;  /* 0x0000001100077202 */ /* 0x000fe20000000f00 */
[----:B------:R-:W-:-:S03]  /*19f0*/  IMAD.MOV.U32 R6, RZ, RZ, R16 ;  /* 0x000000ffff067224 */ /* 0x000fc600078e0010 */
[----:B------:R-:W-:Y:S01]  /*1a00*/  LOP3.LUT R12, R7, 0x7ff00000, RZ, 0xc0, !PT ;  /* 0x7ff00000070c7812 */ /* 0x000fe200078ec0ff */
[----:B------:R-:W-:Y:S02]  /*1a10*/  IMAD.MOV.U32 R8, RZ, RZ, R6 ;  /* 0x000000ffff087224 */ /* 0x000fe400078e0006 */
[C---:B------:R-:W-:Y:S01]  /*1a20*/  DFMA R14, R10.reuse, -R2, 1 ;  /* 0x3ff000000a0e742b */ /* 0x040fe20000000802 */
[----:B------:R-:W-:Y:S02]  /*1a30*/  ISETP.GE.U32.AND P1, PT, R12, R18, PT ;  /* 0x000000120c00720c */ /* 0x000fe40003f26070 */
[----:B------:R-:W-:Y:S02]  /*1a40*/  MOV R19, R12 ;  /* 0x0000000c00137202 */ /* 0x000fe40000000f00 */
[----:B------:R-:W-:Y:S02]  /*1a50*/  SEL R9, R13, 0x63400000, !P1 ;  /* 0x634000000d097807 */ /* 0x000fe40004800000 */
[----:B------:R-:W-:Y:S01]  /*1a60*/  FSETP.GEU.AND P1, PT, |R7|, 1.469367938527859385e-39, PT ;  /* 0x001000000700780b */ /* 0x000fe20003f2e200 */
[----:B------:R-:W-:Y:S01]  /*1a70*/  DFMA R10, R10, R14, R10 ;  /* 0x0000000e0a0a722b */ /* 0x000fe2000000000a */
[----:B------:R-:W-:-:S11]  /*1a80*/  LOP3.LUT R9, R9, 0x800fffff, R7, 0xf8, !PT ;  /* 0x800fffff09097812 */ /* 0x000fd600078ef807 */
[----:B------:R-:W-:Y:S05]  /*1a90*/  @P1 BRA `(.L_x_95) ;  /* 0x0000000000201947 */ /* 0x000fea0003800000 */
[----:B------:R-:W-:Y:S02]  /*1aa0*/  LOP3.LUT R15, R5, 0x7ff00000, RZ, 0xc0, !PT ;  /* 0x7ff00000050f7812 */ /* 0x000fe400078ec0ff */
[----:B------:R-:W-:Y:S02]  /*1ab0*/  MOV R14, RZ ;  /* 0x000000ff000e7202 */ /* 0x000fe40000000f00 */
[----:B------:R-:W-:-:S04]  /*1ac0*/  ISETP.GE.U32.AND P1, PT, R12, R15, PT ;  /* 0x0000000f0c00720c */ /* 0x000fc80003f26070 */
[----:B------:R-:W-:-:S04]  /*1ad0*/  SEL R15, R13, 0x63400000, !P1 ;  /* 0x634000000d0f7807 */ /* 0x000fc80004800000 */
[----:B------:R-:W-:-:S04]  /*1ae0*/  LOP3.LUT R15, R15, 0x80000000, R7, 0xf8, !PT ;  /* 0x800000000f0f7812 */ /* 0x000fc800078ef807 */
[----:B------:R-:W-:-:S06]  /*1af0*/  LOP3.LUT R15, R15, 0x100000, RZ, 0xfc, !PT ;  /* 0x001000000f0f7812 */ /* 0x000fcc00078efcff */
[----:B------:R-:W-:-:S10]  /*1b00*/  DFMA R8, R8, 2, -R14 ;  /* 0x400000000808782b */ /* 0x000fd4000000080e */
[----:B------:R-:W-:-:S07]  /*1b10*/  LOP3.LUT R19, R9, 0x7ff00000, RZ, 0xc0, !PT ;  /* 0x7ff0000009137812 */ /* 0x000fce00078ec0ff */
.L_x_95:
[----:B------:R-:W-:Y:S01]  /*1b20*/  VIADD R20, R19, 0xffffffff ;  /* 0xffffffff13147836 */ /* 0x000fe20000000000 */
[----:B------:R-:W-:Y:S01]  /*1b30*/  @!P0 LOP3.LUT R18, R3, 0x7ff00000, RZ, 0xc0, !PT ;  /* 0x7ff0000003128812 */ /* 0x000fe200078ec0ff */
[----:B------:R-:W-:-:S03]  /*1b40*/  DMUL R14, R10, R8 ;  /* 0x000000080a0e7228 */ /* 0x000fc60000000000 */
[----:B------:R-:W-:Y:S02]  /*1b50*/  IADD3 R21, PT, PT, R18, -0x1, RZ ;  /* 0xffffffff12157810 */ /* 0x000fe40007ffe0ff */
[----:B------:R-:W-:-:S03]  /*1b60*/  ISETP.GT.U32.AND P0, PT, R20, 0x7feffffe, PT ;  /* 0x7feffffe1400780c */ /* 0x000fc60003f04070 */
[----:B------:R-:W-:Y:S01]  /*1b70*/  DFMA R16, R14, -R2, R8 ;  /* 0x800000020e10722b */ /* 0x000fe20000000008 */
[----:B------:R-:W-:-:S07]  /*1b80*/  ISETP.GT.U32.OR P0, PT, R21, 0x7feffffe, P0 ;  /* 0x7feffffe1500780c */ /* 0x000fce0000704470 */
[----:B------:R-:W-:-:S06]  /*1b90*/  DFMA R10, R10, R16, R14 ;  /* 0x000000100a0a722b */ /* 0x000fcc000000000e */
[----:B------:R-:W-:Y:S05]  /*1ba0*/  @P0 BRA `(.L_x_96) ;  /* 0x00000000006c0947 */ /* 0x000fea0003800000 */
[----:B------:R-:W-:-:S04]  /*1bb0*/  LOP3.LUT R7, R5, 0x7ff00000, RZ, 0xc0, !PT ;  /* 0x7ff0000005077812 */ /* 0x000fc800078ec0ff */
[CC--:B------:R-:W-:Y:S02]  /*1bc0*/  VIADDMNMX R6, R12.reuse, -R7.reuse, 0xb9600000, !PT ;  /* 0xb96000000c067446 */ /* 0x0c0fe40007800907 */
[----:B------:R-:W-:Y:S02]  /*1bd0*/  ISETP.GE.U32.AND P0, PT, R12, R7, PT ;  /* 0x000000070c00720c */ /* 0x000fe40003f06070 */
[----:B------:R-:W-:Y:S02]  /*1be0*/  VIMNMX R6, PT, PT, R6, 0x46a00000, PT ;  /* 0x46a0000006067848 */ /* 0x000fe40003fe0100 */
[----:B------:R-:W-:-:S05]  /*1bf0*/  SEL R13, R13, 0x63400000, !P0 ;  /* 0x634000000d0d7807 */ /* 0x000fca0004000000 */
[----:B------:R-:W-:Y:S02]  /*1c00*/  IMAD.IADD R14, R6, 0x1, -R13 ;  /* 0x00000001060e7824 */ /* 0x000fe400078e0a0d */
[----:B------:R-:W-:-:S03]  /*1c10*/  IMAD.MOV.U32 R6, RZ, RZ, RZ ;  /* 0x000000ffff067224 */ /* 0x000fc600078e00ff */
[----:B------:R-:W-:-:S06]  /*1c20*/  IADD3 R7, PT, PT, R14, 0x7fe00000, RZ ;  /* 0x7fe000000e077810 */ /* 0x000fcc0007ffe0ff */
[----:B------:R-:W-:-:S10]  /*1c30*/  DMUL R12, R10, R6 ;  /* 0x000000060a0c7228 */ /* 0x000fd40000000000 */
[----:B------:R-:W-:-:S13]  /*1c40*/  FSETP.GTU.AND P0, PT, |R13|, 1.469367938527859385e-39, PT ;  /* 0x001000000d00780b */ /* 0x000fda0003f0c200 */
[----:B------:R-:W-:Y:S05]  /*1c50*/  @P0 BRA `(.L_x_97) ;  /* 0x0000000000940947 */ /* 0x000fea0003800000 */
[----:B------:R-:W-:Y:S01]  /*1c60*/  DFMA R2, R10, -R2, R8 ;  /* 0x800000020a02722b */ /* 0x000fe20000000008 */
[----:B------:R-:W-:-:S09]  /*1c70*/  MOV R6, RZ ;  /* 0x000000ff00067202 */ /* 0x000fd20000000f00 */
[C---:B------:R-:W-:Y:S02]  /*1c80*/  FSETP.NEU.AND P0, PT, R3.reuse, RZ, PT ;  /* 0x000000ff0300720b */ /* 0x040fe40003f0d000 */
[----:B------:R-:W-:-:S04]  /*1c90*/  LOP3.LUT R5, R3, 0x80000000, R5, 0x48, !PT ;  /* 0x8000000003057812 */ /* 0x000fc800078e4805 */
[----:B------:R-:W-:-:S07]  /*1ca0*/  LOP3.LUT R7, R5, R7, RZ, 0xfc, !PT ;  /* 0x0000000705077212 */ /* 0x000fce00078efcff */
[----:B------:R-:W-:Y:S05]  /*1cb0*/  @!P0 BRA `(.L_x_97) ;  /* 0x00000000007c8947 */ /* 0x000fea0003800000 */
[----:B------:R-:W-:Y:S01]  /*1cc0*/  IMAD.MOV R3, RZ, RZ, -R14 ;  /* 0x000000ffff037224 */ /* 0x000fe200078e0a0e */
[----:B------:R-:W-:Y:S01]  /*1cd0*/  MOV R2, RZ ;  /* 0x000000ff00027202 */ /* 0x000fe20000000f00 */
[----:B------:R-:W-:-:S05]  /*1ce0*/  DMUL.RP R6, R10, R6 ;  /* 0x000000060a067228 */ /* 0x000fca0000008000 */
[----:B------:R-:W-:-:S05]  /*1cf0*/  DFMA R2, R12, -R2, R10 ;  /* 0x800000020c02722b */ /* 0x000fca000000000a */
[----:B------:R-:W-:Y:S02]  /*1d00*/  LOP3.LUT R5, R7, R5, RZ, 0x3c, !PT ;  /* 0x0000000507057212 */ /* 0x000fe400078e3cff */
[----:B------:R-:W-:-:S04]  /*1d10*/  IADD3 R2, PT, PT, -R14, -0x43300000, RZ ;  /* 0xbcd000000e027810 */ /* 0x000fc80007ffe1ff */
[----:B------:R-:W-:-:S04]  /*1d20*/  FSETP.NEU.AND P0, PT, |R3|, R2, PT ;  /* 0x000000020300720b */ /* 0x000fc80003f0d200 */
[----:B------:R-:W-:Y:S02]  /*1d30*/  FSEL R12, R6, R12, !P0 ;  /* 0x0000000c060c7208 */ /* 0x000fe40004000000 */
[----:B------:R-:W-:Y:S01]  /*1d40*/  FSEL R13, R5, R13, !P0 ;  /* 0x0000000d050d7208 */ /* 0x000fe20004000000 */
[----:B------:R-:W-:Y:S06]  /*1d50*/  BRA `(.L_x_97) ;  /* 0x0000000000547947 */ /* 0x000fec0003800000 */
.L_x_96:
[----:B------:R-:W-:-:S14]  /*1d60*/  DSETP.NAN.AND P0, PT, R6, R6, PT ;  /* 0x000000060600722a */ /* 0x000fdc0003f08000 */
[----:B------:R-:W-:Y:S05]  /*1d70*/  @P0 BRA `(.L_x_98) ;  /* 0x0000000000440947 */ /* 0x000fea0003800000 */
[----:B------:R-:W-:-:S14]  /*1d80*/  DSETP.NAN.AND P0, PT, R4, R4, PT ;  /* 0x000000040400722a */ /* 0x000fdc0003f08000 */
[----:B------:R-:W-:Y:S05]  /*1d90*/  @P0 BRA `(.L_x_99) ;  /* 0x0000000000300947 */ /* 0x000fea0003800000 */
[----:B------:R-:W-:Y:S01]  /*1da0*/  ISETP.NE.AND P0, PT, R19, R18, PT ;  /* 0x000000121300720c */ /* 0x000fe20003f05270 */
[----:B------:R-:W-:Y:S01]  /*1db0*/  IMAD.MOV.U32 R12, RZ, RZ, 0x0 ;  /* 0x00000000ff0c7424 */ /* 0x000fe200078e00ff */
[----:B------:R-:W-:-:S11]  /*1dc0*/  MOV R13, 0xfff80000 ;  /* 0xfff80000000d7802 */ /* 0x000fd60000000f00 */
[----:B------:R-:W-:Y:S05]  /*1dd0*/  @!P0 BRA `(.L_x_97) ;  /* 0x0000000000348947 */ /* 0x000fea0003800000 */
[----:B------:R-:W-:Y:S02]  /*1de0*/  ISETP.NE.AND P0, PT, R19, 0x7ff00000, PT ;  /* 0x7ff000001300780c */ /* 0x000fe40003f05270 */
[----:B------:R-:W-:Y:S02]  /*1df0*/  LOP3.LUT R13, R7, 0x80000000, R5, 0x48, !PT ;  /* 0x80000000070d7812 */ /* 0x000fe400078e4805 */
[----:B------:R-:W-:-:S13]  /*1e00*/  ISETP.EQ.OR P0, PT, R18, RZ, !P0 ;  /* 0x000000ff1200720c */ /* 0x000fda0004702670 */
[----:B------:R-:W-:Y:S01]  /*1e10*/  @P0 LOP3.LUT R2, R13, 0x7ff00000, RZ, 0xfc, !PT ;  /* 0x7ff000000d020812 */ /* 0x000fe200078efcff */
[----:B------:R-:W-:Y:S01]  /*1e20*/  @!P0 IMAD.MOV.U32 R12, RZ, RZ, RZ ;  /* 0x000000ffff0c8224 */ /* 0x000fe200078e00ff */
[----:B------:R-:W-:Y:S02]  /*1e30*/  @P0 MOV R12, RZ ;  /* 0x000000ff000c0202 */ /* 0x000fe40000000f00 */
[----:B------:R-:W-:Y:S01]  /*1e40*/  @P0 MOV R13, R2 ;  /* 0x00000002000d0202 */ /* 0x000fe20000000f00 */
[----:B------:R-:W-:Y:S06]  /*1e50*/  BRA `(.L_x_97) ;  /* 0x0000000000147947 */ /* 0x000fec0003800000 */
.L_x_99:
[----:B------:R-:W-:Y:S01]  /*1e60*/  LOP3.LUT R13, R5, 0x80000, RZ, 0xfc, !PT ;  /* 0x00080000050d7812 */ /* 0x000fe200078efcff */
[----:B------:R-:W-:Y:S01]  /*1e70*/  IMAD.MOV.U32 R12, RZ, RZ, R4 ;  /* 0x000000ffff0c7224 */ /* 0x000fe200078e0004 */
[----:B------:R-:W-:Y:S06]  /*1e80*/  BRA `(.L_x_97) ;  /* 0x0000000000087947 */ /* 0x000fec0003800000 */
.L_x_98:
[----:B------:R-:W-:Y:S02]  /*1e90*/  LOP3.LUT R13, R7, 0x80000, RZ, 0xfc, !PT ;  /* 0x00080000070d7812 */ /* 0x000fe400078efcff */
[----:B------:R-:W-:-:S07]  /*1ea0*/  MOV R12, R6 ;  /* 0x00000006000c7202 */ /* 0x000fce0000000f00 */
.L_x_97:
[----:B------:R-:W-:Y:S01]  /*1eb0*/  MOV R2, R0 ;  /* 0x0000000000027202 */ /* 0x000fe20000000f00 */
[----:B------:R-:W-:-:S04]  /*1ec0*/  IMAD.MOV.U32 R3, RZ, RZ, 0x0 ;  /* 0x00000000ff037424 */ /* 0x000fc800078e00ff */
[----:B------:R-:W-:Y:S05]  /*1ed0*/  RET.REL.NODEC R2 `(_Z19cosine_distance_gpuPKfiS0_iiiiPi) ;  /* 0xffffffe002487950 */ /* 0x000fea0003c3ffff */
        .weak           $__internal_1_$__cuda_sm20_dsqrt_rn_f64_mediumpath_v1
        .type           $__internal_1_$__cuda_sm20_dsqrt_rn_f64_mediumpath_v1,@function
        .size           $__internal_1_$__cuda_sm20_dsqrt_rn_f64_mediumpath_v1,(.L_x_105 - $__internal_1_$__cuda_sm20_dsqrt_rn_f64_mediumpath_v1)
$__internal_1_$__cuda_sm20_dsqrt_rn_f64_mediumpath_v1:
[----:B------:R-:W-:Y:S02]  /*1ee0*/  ISETP.GE.U32.AND P0, PT, R12, -0x3400000, PT ;  /* 0xfcc000000c00780c */ /* 0x000fe40003f06070 */
[----:B------:R-:W-:Y:S02]  /*1ef0*/  MOV R7, R5 ;  /* 0x0000000500077202 */ /* 0x000fe40000000f00 */
[----:B------:R-:W-:-:S09]  /*1f00*/  MOV R12, R0 ;  /* 0x00000000000c7202 */ /* 0x000fd20000000f00 */
[----:B------:R-:W-:Y:S05]  /*1f10*/  @!P0 BRA `(.L_x_100) ;  /* 0x0000000000208947 */ /* 0x000fea0003800000 */
[----:B------:R-:W-:-:S10]  /*1f20*/  DFMA.RM R6, R6, R12, R8 ;  /* 0x0000000c0606722b */ /* 0x000fd40000004008 */
[----:B------:R-:W-:-:S05]  /*1f30*/  IADD3 R8, P0, PT, R6, 0x1, RZ ;  /* 0x0000000106087810 */ /* 0x000fca0007f1e0ff */
[----:B------:R-:W-:-:S06]  /*1f40*/  IMAD.X R9, RZ, RZ, R7, P0 ;  /* 0x000000ffff097224 */ /* 0x000fcc00000e0607 */
[----:B------:R-:W-:-:S08]  /*1f50*/  DFMA.RP R14, -R6, R8, R14 ;  /* 0x00000008060e722b */ /* 0x000fd0000000810e */
[----:B------:R-:W-:-:S06]  /*1f60*/  DSETP.GT.AND P0, PT, R14, RZ, PT ;  /* 0x000000ff0e00722a */ /* 0x000fcc0003f04000 */
[----:B------:R-:W-:Y:S02]  /*1f70*/  FSEL R6, R8, R6, P0 ;  /* 0x0000000608067208 */ /* 0x000fe40000000000 */
[----:B------:R-:W-:Y:S01]  /*1f80*/  FSEL R7, R9, R7, P0 ;  /* 0x0000000709077208 */ /* 0x000fe20000000000 */
[----:B------:R-:W-:Y:S06]  /*1f90*/  BRA `(.L_x_101) ;  /* 0x0000000000647947 */ /* 0x000fec0003800000 */
.L_x_100:
[----:B------:R-:W-:-:S14]  /*1fa0*/  DSETP.NE.AND P0, PT, R14, RZ, PT ;  /* 0x000000ff0e00722a */ /* 0x000fdc0003f05000 */
[----:B------:R-:W-:Y:S05]  /*1fb0*/  @!P0 BRA `(.L_x_102) ;  /* 0x0000000000588947 */ /* 0x000fea0003800000 */
[----:B------:R-:W-:-:S13]  /*1fc0*/  ISETP.GE.AND P0, PT, R15, RZ, PT ;  /* 0x000000ff0f00720c */ /* 0x000fda0003f06270 */
[----:B------:R-:W-:Y:S02]  /*1fd0*/  @!P0 MOV R6, 0x0 ;  /* 0x0000000000068802 */ /* 0x000fe40000000f00 */
[----:B------:R-:W-:Y:S01]  /*1fe0*/  @!P0 MOV R7, 0xfff80000 ;  /* 0xfff8000000078802 */ /* 0x000fe20000000f00 */
[----:B------:R-:W-:Y:S06]  /*1ff0*/  @!P0 BRA `(.L_x_101) ;  /* 0x00000000004c8947 */ /* 0x000fec0003800000 */
[----:B------:R-:W-:-:S13]  /*2000*/  ISETP.GT.AND P0, PT, R15, 0x7fefffff, PT ;  /* 0x7fefffff0f00780c */ /* 0x000fda0003f04270 */
[----:B------:R-:W-:Y:S05]  /*2010*/  @P0 BRA `(.L_x_102) ;  /* 0x0000000000400947 */ /* 0x000fea0003800000 */
[----:B------:R-:W-:Y:S01]  /*2020*/  DMUL R14, R14, 8.11296384146066816958e+31 ;  /* 0x469000000e0e7828 */ /* 0x000fe20000000000 */
[----:B------:R-:W-:Y:S02]  /*2030*/  IMAD.MOV.U32 R6, RZ, RZ, RZ ;  /* 0x000000ffff067224 */ /* 0x000fe400078e00ff */
[----:B------:R-:W-:Y:S01]  /*2040*/  HFMA2 R13, -RZ, RZ, 1.9609375, 0 ;  /* 0x3fd80000ff0d7431 */ /* 0x000fe200000001ff */
[----:B------:R-:W-:Y:S02]  /*2050*/  MOV R12, 0x0 ;  /* 0x00000000000c7802 */ /* 0x000fe40000000f00 */
[----:B------:R-:W0:Y:S02]  /*2060*/  MUFU.RSQ64H R7, R15 ;  /* 0x0000000f00077308 */ /* 0x000e240000001c00 */
[----:B0-----:R-:W-:-:S08]  /*2070*/  DMUL R8, R6, R6 ;  /* 0x0000000606087228 */ /* 0x001fd00000000000 */
[----:B------:R-:W-:-:S08]  /*2080*/  DFMA R8, R14, -R8, 1 ;  /* 0x3ff000000e08742b */ /* 0x000fd00000000808 */
[----:B------:R-:W-:Y:S02]  /*2090*/  DFMA R12, R8, R12, 0.5 ;  /* 0x3fe00000080c742b */ /* 0x000fe4000000000c */
[----:B------:R-:W-:-:S08]  /*20a0*/  DMUL R8, R6, R8 ;  /* 0x0000000806087228 */ /* 0x000fd00000000000 */
[----:B------:R-:W-:-:S08]  /*20b0*/  DFMA R8, R12, R8, R6 ;  /* 0x000000080c08722b */ /* 0x000fd00000000006 */
[----:B------:R-:W-:Y:S02]  /*20c0*/  DMUL R6, R14, R8 ;  /* 0x000000080e067228 */ /* 0x000fe40000000000 */
[----:B------:R-:W-:-:S06]  /*20d0*/  VIADD R9, R9, 0xfff00000 ;  /* 0xfff0000009097836 */ /* 0x000fcc0000000000 */
[----:B------:R-:W-:-:S08]  /*20e0*/  DFMA R12, R6, -R6, R14 ;  /* 0x80000006060c722b */ /* 0x000fd0000000000e */
[----:B------:R-:W-:-:S10]  /*20f0*/  DFMA R6, R8, R12, R6 ;  /* 0x0000000c0806722b */ /* 0x000fd40000000006 */
[----:B------:R-:W-:Y:S01]  /*2100*/  IADD3 R7, PT, PT, R7, -0x3500000, RZ ;  /* 0xfcb0000007077810 */ /* 0x000fe20007ffe0ff */
[----:B------:R-:W-:Y:S06]  /*2110*/  BRA `(.L_x_101) ;  /* 0x0000000000047947 */ /* 0x000fec0003800000 */
.L_x_102:
[----:B------:R-:W-:-:S11]  /*2120*/  DADD R6, R14, R14 ;  /* 0x000000000e067229 */ /* 0x000fd6000000000e */
.L_x_101:
[----:B------:R-:W-:-:S04]  /*2130*/  MOV R5, 0x0 ;  /* 0x0000000000057802 */ /* 0x000fc80000000f00 */
[----:B------:R-:W-:Y:S05]  /*2140*/  RET.REL.NODEC R4 `(_Z19cosine_distance_gpuPKfiS0_iiiiPi) ;  /* 0xffffffdc04ac7950 */ /* 0x000fea0003c3ffff */
.L_x_103:
        /* <DEDUP_REMOVED lines=11> */
.L_x_105:


//--------------------- .nv.shared.reserved.0     --------------------------
	.section	.nv.shared.reserved.0,"aw",@nobits
	.weak		__nv_reservedSMEM_offset_0_alias
	.size		__nv_reservedSMEM_offset_0_alias, 0, 64
	.other		__nv_reservedSMEM_offset_0_alias,@"STO_CUDA_RESERVED_SHARED STV_DEFAULT"
__nv_reservedSMEM_offset_0_alias:
	.zero		0
	.zero		64


//--------------------- .nv.constant0._Z7knn_gpuPKfiS0_iiiPfPi --------------------------
	.section	.nv.constant0._Z7knn_gpuPKfiS0_iiiPfPi,"a",@progbits
	.sectionflags	@""
	.align	4
.nv.constant0._Z7knn_gpuPKfiS0_iiiPfPi:
	.zero		952


//--------------------- .nv.constant0._Z19cosine_distance_gpuPKfiS0_iiiiPi --------------------------
	.section	.nv.constant0._Z19cosine_distance_gpuPKfiS0_iiiiPi,"a",@progbits
	.sectionflags	@""
	.align	4
.nv.constant0._Z19cosine_distance_gpuPKfiS0_iiiiPi:
	.zero		944


//--------------------- SYMBOLS --------------------------

	.type		.nv.reservedSmem.offset0,@object
	.size		.nv.reservedSmem.offset0,0x4
	.type		malloc,@function
	.type		free,@function
